	.headerflags	@"EF_CUDA_TEXMODE_UNIFIED EF_CUDA_64BIT_ADDRESS EF_CUDA_ACCELERATORS EF_CUDA_SM90 EF_CUDA_VIRTUAL_SM(EF_CUDA_SM90)"
	.elftype	@"ET_EXEC"


//--------------------- .nv.info                  --------------------------
	.section	.nv.info,"",@"SHT_CUDA_INFO"
	.align	4


	//----- nvinfo : EIATTR_REGCOUNT
	.align		4
        /*0000*/ 	.byte	0x04, 0x2f
        /*0002*/ 	.short	(.L_2 - .L_1)
	.align		4
.L_1:
        /*0004*/ 	.word	index@(triton_poi_fused_cat_16)
        /*0008*/ 	.word	0x00000030


	//----- nvinfo : EIATTR_MIN_STACK_SIZE
	.align		4
.L_2:
        /*000c*/ 	.byte	0x04, 0x12
        /*000e*/ 	.short	(.L_4 - .L_3)
	.align		4
.L_3:
        /*0010*/ 	.word	index@(triton_poi_fused_cat_16)
        /*0014*/ 	.word	0x00000000


	//----- nvinfo : EIATTR_FRAME_SIZE
	.align		4
.L_4:
        /*0018*/ 	.byte	0x04, 0x11
        /*001a*/ 	.short	(.L_6 - .L_5)
	.align		4
.L_5:
        /*001c*/ 	.word	index@(triton_poi_fused_cat_16)
        /*0020*/ 	.word	0x00000000


	//----- nvinfo : EIATTR_MIN_STACK_SIZE
	.align		4
.L_6:
        /*0024*/ 	.byte	0x04, 0x12
        /*0026*/ 	.short	(.L_8 - .L_7)
	.align		4
.L_7:
        /*0028*/ 	.word	index@(triton_poi_fused_cat_16)
        /*002c*/ 	.word	0x00000000
.L_8:


//--------------------- .nv.info.triton_poi_fused_cat_16 --------------------------
	.section	.nv.info.triton_poi_fused_cat_16,"",@"SHT_CUDA_INFO"
	.sectionflags	@""
	.align	4


	//----- nvinfo : EIATTR_CUDA_API_VERSION
	.align		4
        /*0000*/ 	.byte	0x04, 0x37
        /*0002*/ 	.short	(.L_10 - .L_9)
.L_9:
        /*0004*/ 	.word	0x0000007c


	//----- nvinfo : EIATTR_KPARAM_INFO
	.align		4
.L_10:
        /*0008*/ 	.byte	0x04, 0x17
        /*000a*/ 	.short	(.L_12 - .L_11)
.L_11:
        /*000c*/ 	.word	0x00000000
        /*0010*/ 	.short	0x0003
        /*0012*/ 	.short	0x0018
        /*0014*/ 	.byte	0x00, 0xf0, 0x11, 0x00


	//----- nvinfo : EIATTR_KPARAM_INFO
	.align		4
.L_12:
        /*0018*/ 	.byte	0x04, 0x17
        /*001a*/ 	.short	(.L_14 - .L_13)
.L_13:
        /*001c*/ 	.word	0x00000000
        /*0020*/ 	.short	0x0002
        /*0022*/ 	.short	0x0010
        /*0024*/ 	.byte	0x00, 0xf4, 0x21, 0x00


	//----- nvinfo : EIATTR_KPARAM_INFO
	.align		4
.L_14:
        /*0028*/ 	.byte	0x04, 0x17
        /*002a*/ 	.short	(.L_16 - .L_15)
.L_15:
        /*002c*/ 	.word	0x00000000
        /*0030*/ 	.short	0x0001
        /*0032*/ 	.short	0x0008
        /*0034*/ 	.byte	0x00, 0xf4, 0x21, 0x00


	//----- nvinfo : EIATTR_KPARAM_INFO
	.align		4
.L_16:
        /*0038*/ 	.byte	0x04, 0x17
        /*003a*/ 	.short	(.L_18 - .L_17)
.L_17:
        /*003c*/ 	.word	0x00000000
        /*0040*/ 	.short	0x0000
        /*0042*/ 	.short	0x0000
        /*0044*/ 	.byte	0x00, 0xf4, 0x21, 0x00


	//----- nvinfo : EIATTR_SPARSE_MMA_MASK
	.align		4
.L_18:
        /*0048*/ 	.byte	0x03, 0x50
        /*004a*/ 	.short	0x0000


	//----- nvinfo : EIATTR_MAXREG_COUNT
	.align		4
        /*004c*/ 	.byte	0x03, 0x1b
        /*004e*/ 	.short	0x00ff


	//----- nvinfo : EIATTR_EXIT_INSTR_OFFSETS
	.align		4
        /*0050*/ 	.byte	0x04, 0x1c
        /*0052*/ 	.short	(.L_20 - .L_19)


	//   ....[0]....
.L_19:
        /*0054*/ 	.word	0x00003ea0


	//----- nvinfo : EIATTR_REQNTID
	.align		4
.L_20:
        /*0058*/ 	.byte	0x04, 0x10
        /*005a*/ 	.short	(.L_22 - .L_21)
.L_21:
        /*005c*/ 	.word	0x00000080
        /*0060*/ 	.word	0x00000001
        /*0064*/ 	.word	0x00000001


	//----- nvinfo : EIATTR_CRS_STACK_SIZE
	.align		4
.L_22:
        /*0068*/ 	.byte	0x04, 0x1e
        /*006a*/ 	.short	(.L_24 - .L_23)
.L_23:
        /*006c*/ 	.word	0x00000000


	//----- nvinfo : EIATTR_CBANK_PARAM_SIZE
	.align		4
.L_24:
        /*0070*/ 	.byte	0x03, 0x19
        /*0072*/ 	.short	0x001c


	//----- nvinfo : EIATTR_PARAM_CBANK
	.align		4
        /*0074*/ 	.byte	0x04, 0x0a
        /*0076*/ 	.short	(.L_26 - .L_25)
	.align		4
.L_25:
        /*0078*/ 	.word	index@(.nv.constant0.triton_poi_fused_cat_16)
        /*007c*/ 	.short	0x0210
        /*007e*/ 	.short	0x001c


	//----- nvinfo : EIATTR_SW_WAR
	.align		4
.L_26:
        /*0080*/ 	.byte	0x04, 0x36
        /*0082*/ 	.short	(.L_28 - .L_27)
.L_27:
        /*0084*/ 	.word	0x00000008
.L_28:


//--------------------- .nv.callgraph             --------------------------
	.section	.nv.callgraph,"",@"SHT_CUDA_CALLGRAPH"
	.align	4
	.sectionentsize	8
	.align		4
        /*0000*/ 	.word	0x00000000
	.align		4
        /*0004*/ 	.word	0xffffffff
	.align		4
        /*0008*/ 	.word	0x00000000
	.align		4
        /*000c*/ 	.word	0xfffffffe
	.align		4
        /*0010*/ 	.word	0x00000000
	.align		4
        /*0014*/ 	.word	0xfffffffd
	.align		4
        /*0018*/ 	.word	0x00000000
	.align		4
        /*001c*/ 	.word	0xfffffffc


//--------------------- .nv.constant4             --------------------------
	.section	.nv.constant4,"a",@progbits
	.align	8
	.align		8
.nv.constant4:
        /*0000*/ 	.dword	_$_str


//--------------------- .text.triton_poi_fused_cat_16 --------------------------
	.section	.text.triton_poi_fused_cat_16,"ax",@progbits
	.align	128
        .global         triton_poi_fused_cat_16
        .type           triton_poi_fused_cat_16,@function
        .size           triton_poi_fused_cat_16,(.L_x_81 - triton_poi_fused_cat_16)
        .other          triton_poi_fused_cat_16,@"STO_CUDA_ENTRY STV_DEFAULT"
triton_poi_fused_cat_16:
.text.triton_poi_fused_cat_16:
[----:B------:R-:W0:Y:S02]  /*0000*/  LDC R1, c[0x0][0x28] ;  /* 0x00000a00ff017b82 */ /* 0x000e240000000800 */
[----:B------:R-:W1:Y:S01]  /*0010*/  S2R R0, SR_TID.X ;  /* 0x0000000000007919 */ /* 0x000e620000002100 */
[----:B------:R-:W2:Y:S01]  /*0020*/  LDC.64 R14, c[0x0][0x210] ;  /* 0x00008400ff0e7b82 */ /* 0x000ea20000000a00 */
[----:B------:R-:W-:Y:S02]  /*0030*/  CS2R R16, SRZ ;  /* 0x0000000000107805 */ /* 0x000fe4000001ff00 */
[----:B------:R-:W-:Y:S01]  /*0040*/  CS2R R18, SRZ ;  /* 0x0000000000127805 */ /* 0x000fe2000001ff00 */
[----:B------:R-:W3:Y:S01]  /*0050*/  S2R R7, SR_CTAID.X ;  /* 0x0000000000077919 */ /* 0x000ee20000002500 */
[----:B------:R-:W-:Y:S01]  /*0060*/  ULDC.64 UR4, c[0x0][0x208] ;  /* 0x0000820000047ab9 */ /* 0x000fe20000000a00 */
[----:B-1----:R-:W-:-:S04]  /*0070*/  SHF.L.U32 R0, R0, 0x2, RZ ;  /* 0x0000000200007819 */ /* 0x002fc800000006ff */
[----:B------:R-:W-:-:S04]  /*0080*/  LOP3.LUT R0, R0, 0x1fc, RZ, 0xc0, !PT ;  /* 0x000001fc00007812 */ /* 0x000fc800078ec0ff */
[----:B---3--:R-:W-:-:S04]  /*0090*/  LEA R20, R7, R0, 0xa ;  /* 0x0000000007147211 */ /* 0x008fc800078e50ff */
[----:B------:R-:W-:-:S04]  /*00a0*/  SHF.R.S32.HI R3, RZ, 0x1f, R20 ;  /* 0x0000001fff037819 */ /* 0x000fc80000011414 */
[----:B------:R-:W-:-:S04]  /*00b0*/  LEA.HI R3, R3, R20, RZ, 0x7 ;  /* 0x0000001403037211 */ /* 0x000fc800078f38ff */
[----:B------:R-:W-:Y:S02]  /*00c0*/  LOP3.LUT R5, R3, 0xffffff80, RZ, 0xc0, !PT ;  /* 0xffffff8003057812 */ /* 0x000fe400078ec0ff */
[----:B------:R-:W-:Y:S02]  /*00d0*/  SHF.R.S32.HI R3, RZ, 0x7, R3 ;  /* 0x00000007ff037819 */ /* 0x000fe40000011403 */
[----:B------:R-:W-:-:S04]  /*00e0*/  IADD3 R10, R20, -R5, RZ ;  /* 0x80000005140a7210 */ /* 0x000fc80007ffe0ff */
[----:B------:R-:W-:Y:S02]  /*00f0*/  ISETP.GE.AND P0, PT, R10, 0x40, PT ;  /* 0x000000400a00780c */ /* 0x000fe40003f06270 */
[----:B------:R-:W-:-:S05]  /*0100*/  LEA R8, R3, R10, 0x6 ;  /* 0x0000000a03087211 */ /* 0x000fca00078e30ff */
[----:B--2---:R-:W-:-:S06]  /*0110*/  IMAD.WIDE R2, R8, 0x4, R14 ;  /* 0x0000000408027825 */ /* 0x004fcc00078e020e */
[----:B------:R-:W2:Y:S01]  /*0120*/  @!P0 LDG.E.EL.128 R16, desc[UR4][R2.64] ;  /* 0x0000000402108981 */ /* 0x000ea2000c2e1d00 */
[----:B------:R-:W-:Y:S02]  /*0130*/  SHF.R.S32.HI R5, RZ, 0x15, R7 ;  /* 0x00000015ff057819 */ /* 0x000fe40000011407 */
[----:B------:R-:W-:Y:S02]  /*0140*/  CS2R R6, SRZ ;  /* 0x0000000000067805 */ /* 0x000fe4000001ff00 */
[----:B------:R-:W-:-:S04]  /*0150*/  SGXT R5, R5, 0x1 ;  /* 0x000000010505781a */ /* 0x000fc80000000200 */
[----:B------:R-:W-:-:S04]  /*0160*/  LEA.HI R5, R5, R20, RZ, 0x7 ;  /* 0x0000001405057211 */ /* 0x000fc800078f38ff */
[----:B------:R-:W-:-:S04]  /*0170*/  IADD3 R5, R5, 0x200, RZ ;  /* 0x0000020005057810 */ /* 0x000fc80007ffe0ff */
[----:B------:R-:W-:-:S04]  /*0180*/  SHF.R.S32.HI R5, RZ, 0x7, R5 ;  /* 0x00000007ff057819 */ /* 0x000fc80000011405 */
[----:B------:R-:W-:Y:S02]  /*0190*/  LEA R9, R5, R10, 0x6 ;  /* 0x0000000a05097211 */ /* 0x000fe400078e30ff */
[----:B------:R-:W-:-:S03]  /*01a0*/  CS2R R4, SRZ ;  /* 0x0000000000047805 */ /* 0x000fc6000001ff00 */
[----:B------:R-:W-:-:S05]  /*01b0*/  IMAD.WIDE R14, R9, 0x4, R14 ;  /* 0x00000004090e7825 */ /* 0x000fca00078e020e */
[----:B------:R1:W3:Y:S01]  /*01c0*/  @!P0 LDG.E.EL.128 R4, desc[UR4][R14.64] ;  /* 0x000000040e048981 */ /* 0x0002e2000c2e1d00 */
[----:B------:R-:W-:Y:S01]  /*01d0*/  MOV R33, 0x3d39bf78 ;  /* 0x3d39bf7800217802 */ /* 0x000fe20000000f00 */
[----:B------:R-:W-:Y:S01]  /*01e0*/  BSSY B0, `(.L_x_0) ;  /* 0x0000090000007945 */ /* 0x000fe20003800000 */
[----:B--2---:R-:W-:Y:S02]  /*01f0*/  SEL R12, R17, RZ, !P0 ;  /* 0x000000ff110c7207 */ /* 0x004fe40004000000 */
[----:B------:R-:W-:Y:S02]  /*0200*/  SEL R16, R16, RZ, !P0 ;  /* 0x000000ff10107207 */ /* 0x000fe40004000000 */
[----:B------:R-:W-:Y:S01]  /*0210*/  SEL R2, R19, RZ, !P0 ;  /* 0x000000ff13027207 */ /* 0x000fe20004000000 */
[----:B------:R-:W-:Y:S01]  /*0220*/  FMUL R0, R12, 1.4426950216293334961 ;  /* 0x3fb8aa3b0c007820 */ /* 0x000fe20000400000 */
[----:B------:R-:W-:Y:S01]  /*0230*/  SEL R3, R18, RZ, !P0 ;  /* 0x000000ff12037207 */ /* 0x000fe20004000000 */
[----:B------:R-:W-:-:S02]  /*0240*/  FMUL R13, R16, 1.4426950216293334961 ;  /* 0x3fb8aa3b100d7820 */ /* 0x000fc40000400000 */
[----:B-1----:R-:W-:Y:S01]  /*0250*/  FMUL R15, R2, 1.4426950216293334961 ;  /* 0x3fb8aa3b020f7820 */ /* 0x002fe20000400000 */
[----:B------:R-:W-:Y:S01]  /*0260*/  FSETP.GEU.AND P2, PT, R0, -126, PT ;  /* 0xc2fc00000000780b */ /* 0x000fe20003f4e000 */
[----:B------:R-:W-:Y:S01]  /*0270*/  FMUL R17, R3, 1.4426950216293334961 ;  /* 0x3fb8aa3b03117820 */ /* 0x000fe20000400000 */
[----:B------:R-:W-:-:S04]  /*0280*/  FSETP.GEU.AND P1, PT, R13, -126, PT ;  /* 0xc2fc00000d00780b */ /* 0x000fc80003f2e000 */
[----:B------:R-:W-:-:S07]  /*0290*/  FSETP.GEU.AND P3, PT, R17, -126, PT ;  /* 0xc2fc00001100780b */ /* 0x000fce0003f6e000 */
[----:B------:R-:W-:Y:S02]  /*02a0*/  @!P2 FMUL R0, R0, 0.5 ;  /* 0x3f0000000000a820 */ /* 0x000fe40000400000 */
[----:B------:R-:W-:Y:S02]  /*02b0*/  @!P1 FMUL R13, R13, 0.5 ;  /* 0x3f0000000d0d9820 */ /* 0x000fe40000400000 */
[----:B------:R1:W2:Y:S02]  /*02c0*/  MUFU.EX2 R11, R0 ;  /* 0x00000000000b7308 */ /* 0x0002a40000000800 */
[----:B------:R-:W-:-:S06]  /*02d0*/  @!P3 FMUL R17, R17, 0.5 ;  /* 0x3f0000001111b820 */ /* 0x000fcc0000400000 */
[----:B------:R-:W4:Y:S01]  /*02e0*/  MUFU.EX2 R13, R13 ;  /* 0x0000000d000d7308 */ /* 0x000f220000000800 */
[----:B-1----:R-:W-:Y:S01]  /*02f0*/  HFMA2.MMA R0, -RZ, RZ, 1.625, 0 ;  /* 0x3e800000ff007435 */ /* 0x002fe200000001ff */
[----:B--2---:R-:W-:Y:S01]  /*0300*/  @!P2 FMUL R11, R11, R11 ;  /* 0x0000000b0b0ba220 */ /* 0x004fe20000400000 */
[----:B------:R-:W-:-:S03]  /*0310*/  FSETP.GEU.AND P2, PT, R15, -126, PT ;  /* 0xc2fc00000f00780b */ /* 0x000fc60003f4e000 */
[----:B------:R-:W-:Y:S01]  /*0320*/  FADD.FTZ.RZ R14, R11, 1 ;  /* 0x3f8000000b0e7421 */ /* 0x000fe2000001c000 */
[----:B----4-:R-:W-:-:S04]  /*0330*/  @!P1 FMUL R13, R13, R13 ;  /* 0x0000000d0d0d9220 */ /* 0x010fc80000400000 */
[----:B------:R-:W-:Y:S02]  /*0340*/  IADD3 R26, R14, -0x3f400000, RZ ;  /* 0xc0c000000e1a7810 */ /* 0x000fe40007ffe0ff */
[----:B------:R1:W2:Y:S02]  /*0350*/  MUFU.EX2 R14, R17 ;  /* 0x00000011000e7308 */ /* 0x0002a40000000800 */
[----:B------:R-:W-:Y:S01]  /*0360*/  LOP3.LUT R26, R26, 0xff800000, RZ, 0xc0, !PT ;  /* 0xff8000001a1a7812 */ /* 0x000fe200078ec0ff */
[----:B------:R-:W-:Y:S01]  /*0370*/  @!P2 FMUL R15, R15, 0.5 ;  /* 0x3f0000000f0fa820 */ /* 0x000fe20000400000 */
[C---:B------:R-:W-:Y:S02]  /*0380*/  ISETP.GE.U32.AND P5, PT, R13.reuse, 0x7f800000, PT ;  /* 0x7f8000000d00780c */ /* 0x040fe40003fa6070 */
[----:B------:R-:W-:Y:S02]  /*0390*/  IADD3 R19, -R26, 0x40800000, RZ ;  /* 0x408000001a137810 */ /* 0x000fe40007ffe1ff */
[----:B------:R-:W-:Y:S01]  /*03a0*/  IADD3 R24, R11, -R26, RZ ;  /* 0x8000001a0b187210 */ /* 0x000fe20007ffe0ff */
[----:B------:R-:W4:Y:S01]  /*03b0*/  MUFU.EX2 R15, R15 ;  /* 0x0000000f000f7308 */ /* 0x000f220000000800 */
[----:B-1----:R-:W-:Y:S01]  /*03c0*/  FADD.FTZ.RZ R17, R13, 1 ;  /* 0x3f8000000d117421 */ /* 0x002fe2000001c000 */
[----:B------:R-:W-:Y:S01]  /*03d0*/  FFMA.FTZ R19, R19, R0, -1 ;  /* 0xbf80000013137423 */ /* 0x000fe20000010000 */
[----:B------:R-:W-:-:S03]  /*03e0*/  I2FP.F32.S32 R26, R26 ;  /* 0x0000001a001a7245 */ /* 0x000fc60000201400 */
[----:B------:R-:W-:Y:S01]  /*03f0*/  FADD R24, R24, R19 ;  /* 0x0000001318187221 */ /* 0x000fe20000000000 */
[----:B------:R-:W-:Y:S01]  /*0400*/  IADD3 R17, R17, -0x3f400000, RZ ;  /* 0xc0c0000011117810 */ /* 0x000fe20007ffe0ff */
[----:B--2---:R-:W-:Y:S01]  /*0410*/  @!P3 FMUL R14, R14, R14 ;  /* 0x0000000e0e0eb220 */ /* 0x004fe20000400000 */
[----:B------:R-:W-:Y:S01]  /*0420*/  FMUL R26, R26, 1.1920928955078125e-07 ;  /* 0x340000001a1a7820 */ /* 0x000fe20000400000 */
[----:B------:R-:W-:Y:S01]  /*0430*/  FFMA.FTZ R19, R24, -R33, 0.10546888411045074463 ;  /* 0x3dd8001218137423 */ /* 0x000fe20000010821 */
[----:B------:R-:W-:Y:S01]  /*0440*/  LOP3.LUT R22, R17, 0xff800000, RZ, 0xc0, !PT ;  /* 0xff80000011167812 */ /* 0x000fe200078ec0ff */
[----:B------:R-:W-:Y:S02]  /*0450*/  FADD.FTZ.RZ R18, R14, 1 ;  /* 0x3f8000000e127421 */ /* 0x000fe4000001c000 */
[----:B------:R-:W-:Y:S01]  /*0460*/  FFMA.FTZ R19, R24, R19, -0.13229703903198242188 ;  /* 0xbe0778e018137423 */ /* 0x000fe20000010013 */
[----:B----4-:R-:W-:Y:S01]  /*0470*/  @!P2 FMUL R15, R15, R15 ;  /* 0x0000000f0f0fa220 */ /* 0x010fe20000400000 */
[----:B------:R-:W-:-:S02]  /*0480*/  IADD3 R17, -R22, 0x40800000, RZ ;  /* 0x4080000016117810 */ /* 0x000fc40007ffe1ff */
[C---:B------:R-:W-:Y:S01]  /*0490*/  FFMA.FTZ R19, R24.reuse, R19, 0.14491446316242218018 ;  /* 0x3e14647518137423 */ /* 0x040fe20000010013 */
[----:B------:R-:W-:Y:S01]  /*04a0*/  FADD.FTZ.RZ R23, R15, 1 ;  /* 0x3f8000000f177421 */ /* 0x000fe2000001c000 */
[----:B------:R-:W-:Y:S02]  /*04b0*/  IADD3 R18, R18, -0x3f400000, RZ ;  /* 0xc0c0000012127810 */ /* 0x000fe40007ffe0ff */
[C---:B------:R-:W-:Y:S01]  /*04c0*/  FFMA.FTZ R19, R24.reuse, R19, -0.16641564667224884033 ;  /* 0xbe2a68dd18137423 */ /* 0x040fe20000010013 */
[----:B------:R-:W-:Y:S02]  /*04d0*/  IADD3 R30, R13, -R22, RZ ;  /* 0x800000160d1e7210 */ /* 0x000fe40007ffe0ff */
[----:B------:R-:W-:Y:S01]  /*04e0*/  IADD3 R23, R23, -0x3f400000, RZ ;  /* 0xc0c0000017177810 */ /* 0x000fe20007ffe0ff */
[----:B------:R-:W-:Y:S01]  /*04f0*/  FFMA.FTZ R21, R24, R19, 0.19988867640495300293 ;  /* 0x3e4caf9e18157423 */ /* 0x000fe20000010013 */
[----:B------:R-:W-:Y:S01]  /*0500*/  FFMA.FTZ R19, R17, R0, -1 ;  /* 0xbf80000011137423 */ /* 0x000fe20000010000 */
[----:B------:R-:W-:-:S02]  /*0510*/  LOP3.LUT R17, R18, 0xff800000, RZ, 0xc0, !PT ;  /* 0xff80000012117812 */ /* 0x000fc400078ec0ff */
[----:B------:R-:W-:Y:S01]  /*0520*/  FFMA.FTZ R21, R24, R21, -0.25000196695327758789 ;  /* 0xbe80004218157423 */ /* 0x000fe20000010015 */
[----:B------:R-:W-:Y:S01]  /*0530*/  LOP3.LUT R28, R23, 0xff800000, RZ, 0xc0, !PT ;  /* 0xff800000171c7812 */ /* 0x000fe200078ec0ff */
[----:B------:R-:W-:Y:S01]  /*0540*/  FADD R30, R30, R19 ;  /* 0x000000131e1e7221 */ /* 0x000fe20000000000 */
[----:B------:R-:W-:Y:S01]  /*0550*/  IADD3 R19, -R17, 0x40800000, RZ ;  /* 0x4080000011137810 */ /* 0x000fe20007ffe1ff */
[C---:B------:R-:W-:Y:S01]  /*0560*/  FFMA.FTZ R21, R24.reuse, R21, 0.33333510160446166992 ;  /* 0x3eaaaae618157423 */ /* 0x040fe20000010015 */
[----:B------:R-:W-:Y:S02]  /*0570*/  IADD3 R23, -R28, 0x40800000, RZ ;  /* 0x408000001c177810 */ /* 0x000fe40007ffe1ff */
[----:B------:R-:W-:Y:S01]  /*0580*/  IADD3 R34, R14, -R17, RZ ;  /* 0x800000110e227210 */ /* 0x000fe20007ffe0ff */
[C---:B------:R-:W-:Y:S01]  /*0590*/  FFMA.FTZ R21, R24.reuse, R21, -0.5 ;  /* 0xbf00000018157423 */ /* 0x040fe20000010015 */
[----:B------:R-:W-:Y:S01]  /*05a0*/  IADD3 R32, R15, -R28, RZ ;  /* 0x8000001c0f207210 */ /* 0x000fe20007ffe0ff */
[-C--:B------:R-:W-:Y:S01]  /*05b0*/  FFMA.FTZ R19, R19, R0.reuse, -1 ;  /* 0xbf80000013137423 */ /* 0x080fe20000010000 */
[----:B------:R-:W-:Y:S01]  /*05c0*/  FFMA.FTZ R23, R23, R0, -1 ;  /* 0xbf80000017177423 */ /* 0x000fe20000010000 */
[----:B------:R-:W-:Y:S01]  /*05d0*/  FMUL R21, R24, R21 ;  /* 0x0000001518157220 */ /* 0x000fe20000400000 */
[----:B---3--:R-:W-:Y:S01]  /*05e0*/  SEL R18, R4, RZ, !P0 ;  /* 0x000000ff04127207 */ /* 0x008fe20004000000 */
[----:B------:R-:W-:Y:S01]  /*05f0*/  FADD R34, R34, R19 ;  /* 0x0000001322227221 */ /* 0x000fe20000000000 */
[----:B------:R-:W-:Y:S01]  /*0600*/  FADD R32, R32, R23 ;  /* 0x0000001720207221 */ /* 0x000fe20000000000 */
[----:B------:R-:W-:Y:S01]  /*0610*/  FFMA.FTZ R23, R24, R21, R24 ;  /* 0x0000001518177223 */ /* 0x000fe20000010018 */
[----:B------:R-:W-:Y:S01]  /*0620*/  SEL R24, R7, RZ, !P0 ;  /* 0x000000ff07187207 */ /* 0x000fe20004000000 */
[-C--:B------:R-:W-:Y:S01]  /*0630*/  FFMA.FTZ R7, R34, -R33.reuse, 0.10546888411045074463 ;  /* 0x3dd8001222077423 */ /* 0x080fe20000010821 */
[----:B------:R-:W-:Y:S01]  /*0640*/  FFMA.FTZ R27, R32, -R33, 0.10546888411045074463 ;  /* 0x3dd80012201b7423 */ /* 0x000fe20000010821 */
[----:B------:R-:W-:Y:S01]  /*0650*/  SEL R19, R5, RZ, !P0 ;  /* 0x000000ff05137207 */ /* 0x000fe20004000000 */
[----:B------:R-:W-:Y:S01]  /*0660*/  FMUL R4, R18, 1.4426950216293334961 ;  /* 0x3fb8aa3b12047820 */ /* 0x000fe20000400000 */
[----:B------:R-:W-:Y:S01]  /*0670*/  FFMA.FTZ R7, R34, R7, -0.13229703903198242188 ;  /* 0xbe0778e022077423 */ /* 0x000fe20000010007 */
[----:B------:R-:W-:Y:S01]  /*0680*/  FFMA.FTZ R27, R32, R27, -0.13229703903198242188 ;  /* 0xbe0778e0201b7423 */ /* 0x000fe2000001001b */
[----:B------:R-:W-:Y:S01]  /*0690*/  SEL R21, R6, RZ, !P0 ;  /* 0x000000ff06157207 */ /* 0x000fe20004000000 */
[----:B------:R-:W-:Y:S01]  /*06a0*/  FMUL R5, R19, 1.4426950216293334961 ;  /* 0x3fb8aa3b13057820 */ /* 0x000fe20000400000 */
[----:B------:R-:W-:Y:S01]  /*06b0*/  FFMA.FTZ R7, R34, R7, 0.14491446316242218018 ;  /* 0x3e14647522077423 */ /* 0x000fe20000010007 */
[----:B------:R-:W-:Y:S01]  /*06c0*/  FFMA.FTZ R29, R32, R27, 0.14491446316242218018 ;  /* 0x3e146475201d7423 */ /* 0x000fe2000001001b */
[----:B------:R-:W-:Y:S01]  /*06d0*/  FMUL R25, R24, 1.4426950216293334961 ;  /* 0x3fb8aa3b18197820 */ /* 0x000fe20000400000 */
[----:B------:R-:W-:Y:S01]  /*06e0*/  FMUL R6, R21, 1.4426950216293334961 ;  /* 0x3fb8aa3b15067820 */ /* 0x000fe20000400000 */
[----:B------:R-:W-:Y:S01]  /*06f0*/  FFMA.FTZ R27, R34, R7, -0.16641564667224884033 ;  /* 0xbe2a68dd221b7423 */ /* 0x000fe20000010007 */
[----:B------:R-:W-:Y:S01]  /*0700*/  FFMA.FTZ R7, R30, -R33, 0.10546888411045074463 ;  /* 0x3dd800121e077423 */ /* 0x000fe20000010821 */
[----:B------:R-:W-:Y:S01]  /*0710*/  FSETP.GEU.AND P1, PT, R4, -126, PT ;  /* 0xc2fc00000400780b */ /* 0x000fe20003f2e000 */
[----:B------:R-:W-:Y:S01]  /*0720*/  FFMA.FTZ R29, R32, R29, -0.16641564667224884033 ;  /* 0xbe2a68dd201d7423 */ /* 0x000fe2000001001d */
[----:B------:R-:W-:Y:S01]  /*0730*/  FFMA.FTZ R27, R34, R27, 0.19988867640495300293 ;  /* 0x3e4caf9e221b7423 */ /* 0x000fe2000001001b */
[----:B------:R-:W-:Y:S01]  /*0740*/  FSETP.GEU.AND P2, PT, R5, -126, PT ;  /* 0xc2fc00000500780b */ /* 0x000fe20003f4e000 */
[----:B------:R-:W-:Y:S01]  /*0750*/  FFMA.FTZ R7, R30, R7, -0.13229703903198242188 ;  /* 0xbe0778e01e077423 */ /* 0x000fe20000010007 */
[----:B------:R-:W-:Y:S01]  /*0760*/  FSETP.GEU.AND P3, PT, R6, -126, PT ;  /* 0xc2fc00000600780b */ /* 0x000fe20003f6e000 */
[----:B------:R-:W-:Y:S01]  /*0770*/  FFMA.FTZ R27, R34, R27, -0.25000196695327758789 ;  /* 0xbe800042221b7423 */ /* 0x000fe2000001001b */
[----:B------:R-:W-:Y:S01]  /*0780*/  FSETP.GEU.AND P4, PT, R25, -126, PT ;  /* 0xc2fc00001900780b */ /* 0x000fe20003f8e000 */
[----:B------:R-:W-:Y:S01]  /*0790*/  FFMA.FTZ R7, R30, R7, 0.14491446316242218018 ;  /* 0x3e1464751e077423 */ /* 0x000fe20000010007 */
[----:B------:R-:W-:Y:S01]  /*07a0*/  FFMA.FTZ R29, R32, R29, 0.19988867640495300293 ;  /* 0x3e4caf9e201d7423 */ /* 0x000fe2000001001d */
[----:B------:R-:W-:Y:S01]  /*07b0*/  FFMA.FTZ R27, R34, R27, 0.33333510160446166992 ;  /* 0x3eaaaae6221b7423 */ /* 0x000fe2000001001b */
[----:B------:R-:W-:Y:S01]  /*07c0*/  I2FP.F32.S32 R28, R28 ;  /* 0x0000001c001c7245 */ /* 0x000fe20000201400 */
[----:B------:R-:W-:Y:S01]  /*07d0*/  FFMA.FTZ R7, R30, R7, -0.16641564667224884033 ;  /* 0xbe2a68dd1e077423 */ /* 0x000fe20000010007 */
[----:B------:R-:W-:Y:S01]  /*07e0*/  @!P1 FMUL R4, R4, 0.5 ;  /* 0x3f00000004049820 */ /* 0x000fe20000400000 */
[----:B------:R-:W-:Y:S01]  /*07f0*/  FFMA.FTZ R27, R34, R27, -0.5 ;  /* 0xbf000000221b7423 */ /* 0x000fe2000001001b */
[----:B------:R-:W-:Y:S01]  /*0800*/  FFMA.FTZ R29, R32, R29, -0.25000196695327758789 ;  /* 0xbe800042201d7423 */ /* 0x000fe2000001001d */
[----:B------:R-:W-:Y:S01]  /*0810*/  @!P2 FMUL R5, R5, 0.5 ;  /* 0x3f0000000505a820 */ /* 0x000fe20000400000 */
[----:B------:R-:W-:Y:S01]  /*0820*/  FFMA.FTZ R7, R30, R7, 0.19988867640495300293 ;  /* 0x3e4caf9e1e077423 */ /* 0x000fe20000010007 */
[----:B------:R-:W-:Y:S01]  /*0830*/  FMUL R27, R34, R27 ;  /* 0x0000001b221b7220 */ /* 0x000fe20000400000 */
[----:B------:R-:W-:Y:S01]  /*0840*/  @!P3 FMUL R6, R6, 0.5 ;  /* 0x3f0000000606b820 */ /* 0x000fe20000400000 */
[----:B------:R-:W-:Y:S01]  /*0850*/  @!P4 FMUL R25, R25, 0.5 ;  /* 0x3f0000001919c820 */ /* 0x000fe20000400000 */
[----:B------:R-:W-:Y:S01]  /*0860*/  FFMA.FTZ R7, R30, R7, -0.25000196695327758789 ;  /* 0xbe8000421e077423 */ /* 0x000fe20000010007 */
[----:B------:R-:W-:Y:S01]  /*0870*/  FFMA.FTZ R34, R34, R27, R34 ;  /* 0x0000001b22227223 */ /* 0x000fe20000010022 */
[----:B------:R-:W-:Y:S01]  /*0880*/  I2FP.F32.S32 R27, R17 ;  /* 0x00000011001b7245 */ /* 0x000fe20000201400 */
[----:B------:R-:W1:Y:S01]  /*0890*/  MUFU.EX2 R4, R4 ;  /* 0x0000000400047308 */ /* 0x000e620000000800 */
[----:B------:R-:W-:Y:S01]  /*08a0*/  FFMA.FTZ R29, R32, R29, 0.33333510160446166992 ;  /* 0x3eaaaae6201d7423 */ /* 0x000fe2000001001d */
[----:B------:R-:W-:Y:S01]  /*08b0*/  FFMA.FTZ R7, R30, R7, 0.33333510160446166992 ;  /* 0x3eaaaae61e077423 */ /* 0x000fe20000010007 */
[----:B------:R-:W-:Y:S01]  /*08c0*/  I2FP.F32.S32 R22, R22 ;  /* 0x0000001600167245 */ /* 0x000fe20000201400 */
[----:B------:R-:W-:Y:S01]  /*08d0*/  FMUL R28, R28, 1.1920928955078125e-07 ;  /* 0x340000001c1c7820 */ /* 0x000fe20000400000 */
[----:B------:R-:W-:Y:S01]  /*08e0*/  FFMA.FTZ R29, R32, R29, -0.5 ;  /* 0xbf000000201d7423 */ /* 0x000fe2000001001d */
[----:B------:R-:W-:Y:S01]  /*08f0*/  FFMA.FTZ R7, R30, R7, -0.5 ;  /* 0xbf0000001e077423 */ /* 0x000fe20000010007 */
[----:B------:R-:W-:Y:S01]  /*0900*/  FFMA.FTZ R23, R26, 0.69314718246459960938, R23 ;  /* 0x3f3172181a177823 */ /* 0x000fe20000010017 */
[----:B------:R-:W2:Y:S01]  /*0910*/  MUFU.EX2 R5, R5 ;  /* 0x0000000500057308 */ /* 0x000ea20000000800 */
[----:B------:R-:W-:Y:S01]  /*0920*/  FMUL R29, R32, R29 ;  /* 0x0000001d201d7220 */ /* 0x000fe20000400000 */
[----:B------:R-:W-:Y:S01]  /*0930*/  FMUL R7, R30, R7 ;  /* 0x000000071e077220 */ /* 0x000fe20000400000 */
[----:B------:R-:W-:-:S02]  /*0940*/  FMUL R22, R22, 1.1920928955078125e-07 ;  /* 0x3400000016167820 */ /* 0x000fc40000400000 */
[----:B------:R-:W-:Y:S01]  /*0950*/  FFMA.FTZ R31, R32, R29, R32 ;  /* 0x0000001d201f7223 */ /* 0x000fe20000010020 */
[----:B------:R-:W-:Y:S01]  /*0960*/  FMUL R29, R27, 1.1920928955078125e-07 ;  /* 0x340000001b1d7820 */ /* 0x000fe20000400000 */
[----:B------:R-:W-:Y:S01]  /*0970*/  FFMA.FTZ R27, R30, R7, R30 ;  /* 0x000000071e1b7223 */ /* 0x000fe2000001001e */
[----:B------:R-:W3:Y:S01]  /*0980*/  MUFU.EX2 R6, R6 ;  /* 0x0000000600067308 */ /* 0x000ee20000000800 */
[----:B-1----:R-:W-:Y:S01]  /*0990*/  @!P1 FMUL R4, R4, R4 ;  /* 0x0000000404049220 */ /* 0x002fe20000400000 */
[----:B------:R-:W-:Y:S01]  /*09a0*/  FFMA.FTZ R26, R29, 0.69314718246459960938, R34 ;  /* 0x3f3172181d1a7823 */ /* 0x000fe20000010022 */
[----:B------:R-:W-:Y:S01]  /*09b0*/  FFMA.FTZ R7, R28, 0.69314718246459960938, R31 ;  /* 0x3f3172181c077823 */ /* 0x000fe2000001001f */
[----:B------:R-:W-:Y:S01]  /*09c0*/  ISETP.GE.U32.AND P1, PT, R11, 0x7f800000, PT ;  /* 0x7f8000000b00780c */ /* 0x000fe20003f26070 */
[----:B------:R-:W-:Y:S01]  /*09d0*/  FADD.FTZ.RZ R28, R4, 1 ;  /* 0x3f800000041c7421 */ /* 0x000fe2000001c000 */
[----:B--2---:R-:W-:Y:S02]  /*09e0*/  @!P2 FMUL R5, R5, R5 ;  /* 0x000000050505a220 */ /* 0x004fe40000400000 */
[----:B------:R1:W2:Y:S01]  /*09f0*/  MUFU.EX2 R17, R25 ;  /* 0x0000001900117308 */ /* 0x0002a20000000800 */
[----:B------:R-:W-:Y:S01]  /*0a00*/  ISETP.GE.U32.AND P2, PT, R14, 0x7f800000, PT ;  /* 0x7f8000000e00780c */ /* 0x000fe20003f46070 */
[----:B------:R-:W-:Y:S01]  /*0a10*/  FADD.FTZ.RZ R29, R5, 1 ;  /* 0x3f800000051d7421 */ /* 0x000fe2000001c000 */
[----:B---3--:R-:W-:Y:S01]  /*0a20*/  @!P3 FMUL R6, R6, R6 ;  /* 0x000000060606b220 */ /* 0x008fe20000400000 */
[----:B------:R-:W-:Y:S01]  /*0a30*/  ISETP.GE.U32.AND P3, PT, R15, 0x7f800000, PT ;  /* 0x7f8000000f00780c */ /* 0x000fe20003f66070 */
[----:B-1----:R-:W-:-:S02]  /*0a40*/  FFMA.FTZ R25, R22, 0.69314718246459960938, R27 ;  /* 0x3f31721816197823 */ /* 0x002fc4000001001b */
[----:B------:R-:W-:Y:S01]  /*0a50*/  FADD.FTZ.RZ R30, R6, 1 ;  /* 0x3f800000061e7421 */ /* 0x000fe2000001c000 */
[----:B--2---:R-:W-:-:S04]  /*0a60*/  @!P4 FMUL R17, R17, R17 ;  /* 0x000000111111c220 */ /* 0x004fc80000400000 */
[----:B------:R-:W-:Y:S01]  /*0a70*/  FADD.FTZ.RZ R31, R17, 1 ;  /* 0x3f800000111f7421 */ /* 0x000fe2000001c000 */
[----:B------:R-:W-:Y:S06]  /*0a80*/  @!P5 BRA `(.L_x_1) ;  /* 0x000000000014d947 */ /* 0x000fec0003800000 */
[C---:B------:R-:W-:Y:S02]  /*0a90*/  ISETP.GE.AND P4, PT, R13.reuse, -0x407fffff, PT ;  /* 0xbf8000010d00780c */ /* 0x040fe40003f86270 */
[----:B------:R-:W-:-:S11]  /*0aa0*/  FSETP.NEU.AND P5, PT, R13, RZ, PT ;  /* 0x000000ff0d00720b */ /* 0x000fd60003fad000 */
[----:B------:R-:W-:-:S05]  /*0ab0*/  @P4 MOV R22, 0x7f800000 ;  /* 0x7f80000000164802 */ /* 0x000fca0000000f00 */
[----:B------:R-:W-:-:S05]  /*0ac0*/  @P4 FFMA.FTZ R25, R13, R22, +INF ;  /* 0x7f8000000d194423 */ /* 0x000fca0000010016 */
[----:B------:R-:W-:-:S07]  /*0ad0*/  FSEL R25, R25, -RZ, P5 ;  /* 0x800000ff19197208 */ /* 0x000fce0002800000 */
.L_x_1:
[----:B------:R-:W-:Y:S05]  /*0ae0*/  BSYNC B0 ;  /* 0x0000000000007941 */ /* 0x000fea0003800000 */
.L_x_0:
[----:B------:R-:W-:Y:S04]  /*0af0*/  BSSY B0, `(.L_x_2) ;  /* 0x0000007000007945 */ /* 0x000fe80003800000 */
[----:B------:R-:W-:Y:S05]  /*0b00*/  @!P1 BRA `(.L_x_3) ;  /* 0x0000000000149947 */ /* 0x000fea0003800000 */
[C---:B------:R-:W-:Y:S02]  /*0b10*/  ISETP.GE.AND P1, PT, R11.reuse, -0x407fffff, PT ;  /* 0xbf8000010b00780c */ /* 0x040fe40003f26270 */
[----:B------:R-:W-:-:S11]  /*0b20*/  FSETP.NEU.AND P4, PT, R11, RZ, PT ;  /* 0x000000ff0b00720b */ /* 0x000fd60003f8d000 */
[----:B------:R-:W-:-:S05]  /*0b30*/  @P1 MOV R22, 0x7f800000 ;  /* 0x7f80000000161802 */ /* 0x000fca0000000f00 */
[----:B------:R-:W-:-:S05]  /*0b40*/  @P1 FFMA.FTZ R23, R11, R22, +INF ;  /* 0x7f8000000b171423 */ /* 0x000fca0000010016 */
[----:B------:R-:W-:-:S07]  /*0b50*/  FSEL R23, R23, -RZ, P4 ;  /* 0x800000ff17177208 */ /* 0x000fce0002000000 */
.L_x_3:
[----:B------:R-:W-:Y:S05]  /*0b60*/  BSYNC B0 ;  /* 0x0000000000007941 */ /* 0x000fea0003800000 */
.L_x_2:
[----:B------:R-:W-:Y:S04]  /*0b70*/  BSSY B0, `(.L_x_4) ;  /* 0x0000007000007945 */ /* 0x000fe80003800000 */
[----:B------:R-:W-:Y:S05]  /*0b80*/  @!P2 BRA `(.L_x_5) ;  /* 0x000000000014a947 */ /* 0x000fea0003800000 */
[C---:B------:R-:W-:Y:S02]  /*0b90*/  ISETP.GE.AND P1, PT, R14.reuse, -0x407fffff, PT ;  /* 0xbf8000010e00780c */ /* 0x040fe40003f26270 */
[----:B------:R-:W-:-:S11]  /*0ba0*/  FSETP.NEU.AND P2, PT, R14, RZ, PT ;  /* 0x000000ff0e00720b */ /* 0x000fd60003f4d000 */
[----:B------:R-:W-:-:S05]  /*0bb0*/  @P1 MOV R11, 0x7f800000 ;  /* 0x7f800000000b1802 */ /* 0x000fca0000000f00 */
[----:B------:R-:W-:-:S05]  /*0bc0*/  @P1 FFMA.FTZ R26, R14, R11, +INF ;  /* 0x7f8000000e1a1423 */ /* 0x000fca000001000b */
[----:B------:R-:W-:-:S07]  /*0bd0*/  FSEL R26, R26, -RZ, P2 ;  /* 0x800000ff1a1a7208 */ /* 0x000fce0001000000 */
.L_x_5:
[----:B------:R-:W-:Y:S05]  /*0be0*/  BSYNC B0 ;  /* 0x0000000000007941 */ /* 0x000fea0003800000 */
.L_x_4:
[----:B------:R-:W-:Y:S04]  /*0bf0*/  BSSY B0, `(.L_x_6) ;  /* 0x0000007000007945 */ /* 0x000fe80003800000 */
[----:B------:R-:W-:Y:S05]  /*0c00*/  @!P3 BRA `(.L_x_7) ;  /* 0x000000000014b947 */ /* 0x000fea0003800000 */
[C---:B------:R-:W-:Y:S02]  /*0c10*/  ISETP.GE.AND P1, PT, R15.reuse, -0x407fffff, PT ;  /* 0xbf8000010f00780c */ /* 0x040fe40003f26270 */
[----:B------:R-:W-:-:S11]  /*0c20*/  FSETP.NEU.AND P2, PT, R15, RZ, PT ;  /* 0x000000ff0f00720b */ /* 0x000fd60003f4d000 */
[----:B------:R-:W-:-:S05]  /*0c30*/  @P1 MOV R14, 0x7f800000 ;  /* 0x7f800000000e1802 */ /* 0x000fca0000000f00 */
[----:B------:R-:W-:-:S05]  /*0c40*/  @P1 FFMA.FTZ R7, R15, R14, +INF ;  /* 0x7f8000000f071423 */ /* 0x000fca000001000e */
[----:B------:R-:W-:-:S07]  /*0c50*/  FSEL R7, R7, -RZ, P2 ;  /* 0x800000ff07077208 */ /* 0x000fce0001000000 */
.L_x_7:
[----:B------:R-:W-:Y:S05]  /*0c60*/  BSYNC B0 ;  /* 0x0000000000007941 */ /* 0x000fea0003800000 */
.L_x_6:
[----:B------:R-:W-:Y:S01]  /*0c70*/  IADD3 R11, R28, -0x3f400000, RZ ;  /* 0xc0c000001c0b7810 */ /* 0x000fe20007ffe0ff */
[----:B------:R-:W-:Y:S01]  /*0c80*/  BSSY B0, `(.L_x_8) ;  /* 0x0000057000007945 */ /* 0x000fe20003800000 */
[----:B------:R-:W-:Y:S02]  /*0c90*/  IADD3 R14, R29, -0x3f400000, RZ ;  /* 0xc0c000001d0e7810 */ /* 0x000fe40007ffe0ff */
[----:B------:R-:W-:Y:S02]  /*0ca0*/  IADD3 R13, R30, -0x3f400000, RZ ;  /* 0xc0c000001e0d7810 */ /* 0x000fe40007ffe0ff */
[----:B------:R-:W-:Y:S02]  /*0cb0*/  IADD3 R22, R31, -0x3f400000, RZ ;  /* 0xc0c000001f167810 */ /* 0x000fe40007ffe0ff */
[----:B------:R-:W-:Y:S02]  /*0cc0*/  LOP3.LUT R11, R11, 0xff800000, RZ, 0xc0, !PT ;  /* 0xff8000000b0b7812 */ /* 0x000fe400078ec0ff */
[----:B------:R-:W-:-:S02]  /*0cd0*/  LOP3.LUT R14, R14, 0xff800000, RZ, 0xc0, !PT ;  /* 0xff8000000e0e7812 */ /* 0x000fc400078ec0ff */
[----:B------:R-:W-:Y:S02]  /*0ce0*/  LOP3.LUT R13, R13, 0xff800000, RZ, 0xc0, !PT ;  /* 0xff8000000d0d7812 */ /* 0x000fe400078ec0ff */
[----:B------:R-:W-:Y:S02]  /*0cf0*/  LOP3.LUT R22, R22, 0xff800000, RZ, 0xc0, !PT ;  /* 0xff80000016167812 */ /* 0x000fe400078ec0ff */
[----:B------:R-:W-:Y:S02]  /*0d00*/  IADD3 R27, -R11, 0x40800000, RZ ;  /* 0x408000000b1b7810 */ /* 0x000fe40007ffe1ff */
[----:B------:R-:W-:Y:S02]  /*0d10*/  IADD3 R29, -R14, 0x40800000, RZ ;  /* 0x408000000e1d7810 */ /* 0x000fe40007ffe1ff */
[----:B------:R-:W-:Y:S01]  /*0d20*/  IADD3 R31, -R13, 0x40800000, RZ ;  /* 0x408000000d1f7810 */ /* 0x000fe20007ffe1ff */
[-C--:B------:R-:W-:Y:S01]  /*0d30*/  FFMA.FTZ R28, R27, R0.reuse, -1 ;  /* 0xbf8000001b1c7423 */ /* 0x080fe20000010000 */
[----:B------:R-:W-:Y:S01]  /*0d40*/  IADD3 R35, -R22, 0x40800000, RZ ;  /* 0x4080000016237810 */ /* 0x000fe20007ffe1ff */
[-C--:B------:R-:W-:Y:S01]  /*0d50*/  FFMA.FTZ R29, R29, R0.reuse, -1 ;  /* 0xbf8000001d1d7423 */ /* 0x080fe20000010000 */
[----:B------:R-:W-:Y:S01]  /*0d60*/  IADD3 R15, R4, -R11, RZ ;  /* 0x8000000b040f7210 */ /* 0x000fe20007ffe0ff */
[-C--:B------:R-:W-:Y:S01]  /*0d70*/  FFMA.FTZ R31, R31, R0.reuse, -1 ;  /* 0xbf8000001f1f7423 */ /* 0x080fe20000010000 */
[----:B------:R-:W-:Y:S01]  /*0d80*/  IADD3 R32, R5, -R14, RZ ;  /* 0x8000000e05207210 */ /* 0x000fe20007ffe0ff */
[----:B------:R-:W-:Y:S01]  /*0d90*/  FFMA.FTZ R35, R35, R0, -1 ;  /* 0xbf80000023237423 */ /* 0x000fe20000010000 */
[----:B------:R-:W-:Y:S01]  /*0da0*/  IADD3 R30, R6, -R13, RZ ;  /* 0x8000000d061e7210 */ /* 0x000fe20007ffe0ff */
[----:B------:R-:W-:Y:S01]  /*0db0*/  FADD R0, R15, R28 ;  /* 0x0000001c0f007221 */ /* 0x000fe20000000000 */
[----:B------:R-:W-:Y:S01]  /*0dc0*/  IADD3 R34, R17, -R22, RZ ;  /* 0x8000001611227210 */ /* 0x000fe20007ffe0ff */
[----:B------:R-:W-:Y:S01]  /*0dd0*/  FADD R32, R32, R29 ;  /* 0x0000001d20207221 */ /* 0x000fe20000000000 */
[----:B------:R-:W-:Y:S01]  /*0de0*/  ISETP.GE.U32.AND P5, PT, R4, 0x7f800000, PT ;  /* 0x7f8000000400780c */ /* 0x000fe20003fa6070 */
[----:B------:R-:W-:Y:S01]  /*0df0*/  FADD R30, R30, R31 ;  /* 0x0000001f1e1e7221 */ /* 0x000fe20000000000 */
[-C--:B------:R-:W-:Y:S01]  /*0e00*/  FFMA.FTZ R15, R0, -R33.reuse, 0.10546888411045074463 ;  /* 0x3dd80012000f7423 */ /* 0x080fe20000010821 */
[----:B------:R-:W-:Y:S01]  /*0e10*/  FADD R28, R34, R35 ;  /* 0x00000023221c7221 */ /* 0x000fe20000000000 */
[-C--:B------:R-:W-:Y:S01]  /*0e20*/  FFMA.FTZ R27, R32, -R33.reuse, 0.10546888411045074463 ;  /* 0x3dd80012201b7423 */ /* 0x080fe20000010821 */
[----:B------:R-:W-:Y:S01]  /*0e30*/  FFMA.FTZ R29, R30, -R33, 0.10546888411045074463 ;  /* 0x3dd800121e1d7423 */ /* 0x000fe20000010821 */
[----:B------:R-:W-:Y:S01]  /*0e40*/  FFMA.FTZ R15, R0, R15, -0.13229703903198242188 ;  /* 0xbe0778e0000f7423 */ /* 0x000fe2000001000f */
[----:B------:R-:W-:Y:S01]  /*0e50*/  FFMA.FTZ R31, R28, -R33, 0.10546888411045074463 ;  /* 0x3dd800121c1f7423 */ /* 0x000fe20000010821 */
[----:B------:R-:W-:Y:S01]  /*0e60*/  FFMA.FTZ R27, R32, R27, -0.13229703903198242188 ;  /* 0xbe0778e0201b7423 */ /* 0x000fe2000001001b */
[----:B------:R-:W-:Y:S01]  /*0e70*/  FFMA.FTZ R29, R30, R29, -0.13229703903198242188 ;  /* 0xbe0778e01e1d7423 */ /* 0x000fe2000001001d */
[----:B------:R-:W-:Y:S01]  /*0e80*/  FFMA.FTZ R15, R0, R15, 0.14491446316242218018 ;  /* 0x3e146475000f7423 */ /* 0x000fe2000001000f */
[----:B------:R-:W-:Y:S01]  /*0e90*/  FFMA.FTZ R31, R28, R31, -0.13229703903198242188 ;  /* 0xbe0778e01c1f7423 */ /* 0x000fe2000001001f */
[----:B------:R-:W-:Y:S01]  /*0ea0*/  FFMA.FTZ R27, R32, R27, 0.14491446316242218018 ;  /* 0x3e146475201b7423 */ /* 0x000fe2000001001b */
[----:B------:R-:W-:Y:S01]  /*0eb0*/  FFMA.FTZ R29, R30, R29, 0.14491446316242218018 ;  /* 0x3e1464751e1d7423 */ /* 0x000fe2000001001d */
[----:B------:R-:W-:Y:S01]  /*0ec0*/  FFMA.FTZ R15, R0, R15, -0.16641564667224884033 ;  /* 0xbe2a68dd000f7423 */ /* 0x000fe2000001000f */
[----:B------:R-:W-:Y:S01]  /*0ed0*/  FFMA.FTZ R31, R28, R31, 0.14491446316242218018 ;  /* 0x3e1464751c1f7423 */ /* 0x000fe2000001001f */
[----:B------:R-:W-:Y:S01]  /*0ee0*/  FFMA.FTZ R27, R32, R27, -0.16641564667224884033 ;  /* 0xbe2a68dd201b7423 */ /* 0x000fe2000001001b */
[----:B------:R-:W-:Y:S01]  /*0ef0*/  FFMA.FTZ R29, R30, R29, -0.16641564667224884033 ;  /* 0xbe2a68dd1e1d7423 */ /* 0x000fe2000001001d */
[----:B------:R-:W-:Y:S01]  /*0f00*/  FFMA.FTZ R15, R0, R15, 0.19988867640495300293 ;  /* 0x3e4caf9e000f7423 */ /* 0x000fe2000001000f */
[----:B------:R-:W-:Y:S01]  /*0f10*/  FFMA.FTZ R31, R28, R31, -0.16641564667224884033 ;  /* 0xbe2a68dd1c1f7423 */ /* 0x000fe2000001001f */
[----:B------:R-:W-:Y:S01]  /*0f20*/  FFMA.FTZ R27, R32, R27, 0.19988867640495300293 ;  /* 0x3e4caf9e201b7423 */ /* 0x000fe2000001001b */
[----:B------:R-:W-:Y:S01]  /*0f30*/  FFMA.FTZ R29, R30, R29, 0.19988867640495300293 ;  /* 0x3e4caf9e1e1d7423 */ /* 0x000fe2000001001d */
[----:B------:R-:W-:Y:S01]  /*0f40*/  FFMA.FTZ R15, R0, R15, -0.25000196695327758789 ;  /* 0xbe800042000f7423 */ /* 0x000fe2000001000f */
[----:B------:R-:W-:Y:S01]  /*0f50*/  FFMA.FTZ R31, R28, R31, 0.19988867640495300293 ;  /* 0x3e4caf9e1c1f7423 */ /* 0x000fe2000001001f */
[----:B------:R-:W-:Y:S01]  /*0f60*/  FFMA.FTZ R27, R32, R27, -0.25000196695327758789 ;  /* 0xbe800042201b7423 */ /* 0x000fe2000001001b */
[----:B------:R-:W-:Y:S01]  /*0f70*/  FFMA.FTZ R29, R30, R29, -0.25000196695327758789 ;  /* 0xbe8000421e1d7423 */ /* 0x000fe2000001001d */
[----:B------:R-:W-:Y:S01]  /*0f80*/  FFMA.FTZ R15, R0, R15, 0.33333510160446166992 ;  /* 0x3eaaaae6000f7423 */ /* 0x000fe2000001000f */
[----:B------:R-:W-:Y:S01]  /*0f90*/  FFMA.FTZ R31, R28, R31, -0.25000196695327758789 ;  /* 0xbe8000421c1f7423 */ /* 0x000fe2000001001f */
[----:B------:R-:W-:Y:S01]  /*0fa0*/  FFMA.FTZ R27, R32, R27, 0.33333510160446166992 ;  /* 0x3eaaaae6201b7423 */ /* 0x000fe2000001001b */
[----:B------:R-:W-:Y:S01]  /*0fb0*/  FFMA.FTZ R29, R30, R29, 0.33333510160446166992 ;  /* 0x3eaaaae61e1d7423 */ /* 0x000fe2000001001d */
[----:B------:R-:W-:Y:S01]  /*0fc0*/  FFMA.FTZ R15, R0, R15, -0.5 ;  /* 0xbf000000000f7423 */ /* 0x000fe2000001000f */
[----:B------:R-:W-:Y:S01]  /*0fd0*/  FFMA.FTZ R31, R28, R31, 0.33333510160446166992 ;  /* 0x3eaaaae61c1f7423 */ /* 0x000fe2000001001f */
[----:B------:R-:W-:Y:S01]  /*0fe0*/  FFMA.FTZ R27, R32, R27, -0.5 ;  /* 0xbf000000201b7423 */ /* 0x000fe2000001001b */
[----:B------:R-:W-:Y:S01]  /*0ff0*/  FFMA.FTZ R29, R30, R29, -0.5 ;  /* 0xbf0000001e1d7423 */ /* 0x000fe2000001001d */
[----:B------:R-:W-:Y:S01]  /*1000*/  FMUL R15, R0, R15 ;  /* 0x0000000f000f7220 */ /* 0x000fe20000400000 */
[----:B------:R-:W-:Y:S01]  /*1010*/  FFMA.FTZ R31, R28, R31, -0.5 ;  /* 0xbf0000001c1f7423 */ /* 0x000fe2000001001f */
[----:B------:R-:W-:Y:S01]  /*1020*/  FMUL R27, R32, R27 ;  /* 0x0000001b201b7220 */ /* 0x000fe20000400000 */
[----:B------:R-:W-:Y:S01]  /*1030*/  FMUL R29, R30, R29 ;  /* 0x0000001d1e1d7220 */ /* 0x000fe20000400000 */
[----:B------:R-:W-:Y:S01]  /*1040*/  I2FP.F32.S32 R14, R14 ;  /* 0x0000000e000e7245 */ /* 0x000fe20000201400 */
[----:B------:R-:W-:Y:S01]  /*1050*/  FMUL R31, R28, R31 ;  /* 0x0000001f1c1f7220 */ /* 0x000fe20000400000 */
[----:B------:R-:W-:Y:S01]  /*1060*/  I2FP.F32.S32 R13, R13 ;  /* 0x0000000d000d7245 */ /* 0x000fe20000201400 */
[----:B------:R-:W-:Y:S01]  /*1070*/  FFMA.FTZ R0, R0, R15, R0 ;  /* 0x0000000f00007223 */ /* 0x000fe20000010000 */
[----:B------:R-:W-:Y:S01]  /*1080*/  I2FP.F32.S32 R22, R22 ;  /* 0x0000001600167245 */ /* 0x000fe20000201400 */
[----:B------:R-:W-:Y:S01]  /*1090*/  FFMA.FTZ R15, R32, R27, R32 ;  /* 0x0000001b200f7223 */ /* 0x000fe20000010020 */
[----:B------:R-:W-:Y:S01]  /*10a0*/  I2FP.F32.S32 R11, R11 ;  /* 0x0000000b000b7245 */ /* 0x000fe20000201400 */
[----:B------:R-:W-:Y:S01]  /*10b0*/  FFMA.FTZ R30, R30, R29, R30 ;  /* 0x0000001d1e1e7223 */ /* 0x000fe2000001001e */
[----:B------:R-:W-:Y:S01]  /*10c0*/  FFMA.FTZ R32, R28, R31, R28 ;  /* 0x0000001f1c207223 */ /* 0x000fe2000001001c */
[----:B------:R-:W-:Y:S01]  /*10d0*/  FMUL R14, R14, 1.1920928955078125e-07 ;  /* 0x340000000e0e7820 */ /* 0x000fe20000400000 */
[----:B------:R-:W-:Y:S01]  /*10e0*/  FMUL R13, R13, 1.1920928955078125e-07 ;  /* 0x340000000d0d7820 */ /* 0x000fe20000400000 */
[----:B------:R-:W-:Y:S01]  /*10f0*/  FMUL R29, R22, 1.1920928955078125e-07 ;  /* 0x34000000161d7820 */ /* 0x000fe20000400000 */
[----:B------:R-:W-:Y:S01]  /*1100*/  FMUL R27, R11, 1.1920928955078125e-07 ;  /* 0x340000000b1b7820 */ /* 0x000fe20000400000 */
[----:B------:R-:W-:Y:S01]  /*1110*/  FSETP.GT.AND P1, PT, R16, 20, PT ;  /* 0x41a000001000780b */ /* 0x000fe20003f24000 */
[----:B------:R-:W-:Y:S01]  /*1120*/  FFMA.FTZ R28, R14, 0.69314718246459960938, R15 ;  /* 0x3f3172180e1c7823 */ /* 0x000fe2000001000f */
[----:B------:R-:W-:Y:S01]  /*1130*/  ISETP.GE.U32.AND P2, PT, R5, 0x7f800000, PT ;  /* 0x7f8000000500780c */ /* 0x000fe20003f46070 */
[----:B------:R-:W-:Y:S01]  /*1140*/  FFMA.FTZ R22, R13, 0.69314718246459960938, R30 ;  /* 0x3f3172180d167823 */ /* 0x000fe2000001001e */
[----:B------:R-:W-:Y:S01]  /*1150*/  ISETP.GE.U32.AND P3, PT, R6, 0x7f800000, PT ;  /* 0x7f8000000600780c */ /* 0x000fe20003f66070 */
[----:B------:R-:W-:Y:S01]  /*1160*/  FFMA.FTZ R11, R29, 0.69314718246459960938, R32 ;  /* 0x3f3172181d0b7823 */ /* 0x000fe20000010020 */
[----:B------:R-:W-:Y:S01]  /*1170*/  ISETP.GE.U32.AND P4, PT, R17, 0x7f800000, PT ;  /* 0x7f8000001100780c */ /* 0x000fe20003f86070 */
[----:B------:R-:W-:Y:S01]  /*1180*/  FFMA.FTZ R27, R27, 0.69314718246459960938, R0 ;  /* 0x3f3172181b1b7823 */ /* 0x000fe20000010000 */
[----:B------:R-:W-:Y:S11]  /*1190*/  @!P5 BRA `(.L_x_9) ;  /* 0x000000000014d947 */ /* 0x000ff60003800000 */
[C---:B------:R-:W-:Y:S02]  /*11a0*/  ISETP.GE.AND P5, PT, R4.reuse, -0x407fffff, PT ;  /* 0xbf8000010400780c */ /* 0x040fe40003fa6270 */
[----:B------:R-:W-:-:S11]  /*11b0*/  FSETP.NEU.AND P6, PT, R4, RZ, PT ;  /* 0x000000ff0400720b */ /* 0x000fd60003fcd000 */
[----:B------:R-:W-:-:S05]  /*11c0*/  @P5 MOV R13, 0x7f800000 ;  /* 0x7f800000000d5802 */ /* 0x000fca0000000f00 */
[----:B------:R-:W-:-:S05]  /*11d0*/  @P5 FFMA.FTZ R27, R4, R13, +INF ;  /* 0x7f800000041b5423 */ /* 0x000fca000001000d */
[----:B------:R-:W-:-:S07]  /*11e0*/  FSEL R27, R27, -RZ, P6 ;  /* 0x800000ff1b1b7208 */ /* 0x000fce0003000000 */
.L_x_9:
[----:B------:R-:W-:Y:S05]  /*11f0*/  BSYNC B0 ;  /* 0x0000000000007941 */ /* 0x000fea0003800000 */
.L_x_8:
[----:B------:R-:W-:Y:S04]  /*1200*/  BSSY B0, `(.L_x_10) ;  /* 0x0000007000007945 */ /* 0x000fe80003800000 */
[----:B------:R-:W-:Y:S05]  /*1210*/  @!P2 BRA `(.L_x_11) ;  /* 0x000000000014a947 */ /* 0x000fea0003800000 */
[C---:B------:R-:W-:Y:S02]  /*1220*/  ISETP.GE.AND P2, PT, R5.reuse, -0x407fffff, PT ;  /* 0xbf8000010500780c */ /* 0x040fe40003f46270 */
[----:B------:R-:W-:-:S11]  /*1230*/  FSETP.NEU.AND P5, PT, R5, RZ, PT ;  /* 0x000000ff0500720b */ /* 0x000fd60003fad000 */
[----:B------:R-:W-:-:S05]  /*1240*/  @P2 MOV R0, 0x7f800000 ;  /* 0x7f80000000002802 */ /* 0x000fca0000000f00 */
[----:B------:R-:W-:-:S05]  /*1250*/  @P2 FFMA.FTZ R28, R5, R0, +INF ;  /* 0x7f800000051c2423 */ /* 0x000fca0000010000 */
[----:B------:R-:W-:-:S07]  /*1260*/  FSEL R28, R28, -RZ, P5 ;  /* 0x800000ff1c1c7208 */ /* 0x000fce0002800000 */
.L_x_11:
[----:B------:R-:W-:Y:S05]  /*1270*/  BSYNC B0 ;  /* 0x0000000000007941 */ /* 0x000fea0003800000 */
.L_x_10:
[----:B------:R-:W-:Y:S04]  /*1280*/  BSSY B0, `(.L_x_12) ;  /* 0x0000007000007945 */ /* 0x000fe80003800000 */
[----:B------:R-:W-:Y:S05]  /*1290*/  @!P3 BRA `(.L_x_13) ;  /* 0x000000000014b947 */ /* 0x000fea0003800000 */
[C---:B------:R-:W-:Y:S02]  /*12a0*/  ISETP.GE.AND P2, PT, R6.reuse, -0x407fffff, PT ;  /* 0xbf8000010600780c */ /* 0x040fe40003f46270 */
[----:B------:R-:W-:-:S11]  /*12b0*/  FSETP.NEU.AND P3, PT, R6, RZ, PT ;  /* 0x000000ff0600720b */ /* 0x000fd60003f6d000 */
[----:B------:R-:W-:-:S05]  /*12c0*/  @P2 MOV R5, 0x7f800000 ;  /* 0x7f80000000052802 */ /* 0x000fca0000000f00 */
[----:B------:R-:W-:-:S05]  /*12d0*/  @P2 FFMA.FTZ R22, R6, R5, +INF ;  /* 0x7f80000006162423 */ /* 0x000fca0000010005 */
[----:B------:R-:W-:-:S07]  /*12e0*/  FSEL R22, R22, -RZ, P3 ;  /* 0x800000ff16167208 */ /* 0x000fce0001800000 */
.L_x_13:
[----:B------:R-:W-:Y:S05]  /*12f0*/  BSYNC B0 ;  /* 0x0000000000007941 */ /* 0x000fea0003800000 */
.L_x_12:
[----:B------:R-:W-:Y:S04]  /*1300*/  BSSY B0, `(.L_x_14) ;  /* 0x0000007000007945 */ /* 0x000fe80003800000 */
[----:B------:R-:W-:Y:S05]  /*1310*/  @!P4 BRA `(.L_x_15) ;  /* 0x000000000014c947 */ /* 0x000fea0003800000 */
[C---:B------:R-:W-:Y:S02]  /*1320*/  ISETP.GE.AND P2, PT, R17.reuse, -0x407fffff, PT ;  /* 0xbf8000011100780c */ /* 0x040fe40003f46270 */
[----:B------:R-:W-:-:S11]  /*1330*/  FSETP.NEU.AND P3, PT, R17, RZ, PT ;  /* 0x000000ff1100720b */ /* 0x000fd60003f6d000 */
[----:B------:R-:W-:-:S05]  /*1340*/  @P2 MOV R0, 0x7f800000 ;  /* 0x7f80000000002802 */ /* 0x000fca0000000f00 */
[----:B------:R-:W-:-:S05]  /*1350*/  @P2 FFMA.FTZ R11, R17, R0, +INF ;  /* 0x7f800000110b2423 */ /* 0x000fca0000010000 */
[----:B------:R-:W-:-:S07]  /*1360*/  FSEL R11, R11, -RZ, P3 ;  /* 0x800000ff0b0b7208 */ /* 0x000fce0001800000 */
.L_x_15:
[----:B------:R-:W-:Y:S05]  /*1370*/  BSYNC B0 ;  /* 0x0000000000007941 */ /* 0x000fea0003800000 */
.L_x_14:
[----:B------:R-:W-:Y:S01]  /*1380*/  FSEL R13, R16, R25, P1 ;  /* 0x00000019100d7208 */ /* 0x000fe20000800000 */
[----:B------:R-:W-:Y:S01]  /*1390*/  BSSY B0, `(.L_x_16) ;  /* 0x0000018000007945 */ /* 0x000fe20003800000 */
[C---:B------:R-:W-:Y:S02]  /*13a0*/  FSETP.GT.AND P1, PT, R12.reuse, 20, PT ;  /* 0x41a000000c00780b */ /* 0x040fe40003f24000 */
[----:B------:R-:W-:Y:S01]  /*13b0*/  FSETP.GT.AND P3, PT, R3, 20, PT ;  /* 0x41a000000300780b */ /* 0x000fe20003f64000 */
[----:B------:R-:W-:Y:S01]  /*13c0*/  FADD.FTZ R6, |R13|, -RZ ;  /* 0x800000ff0d067221 */ /* 0x000fe20000010200 */
[----:B------:R-:W-:-:S04]  /*13d0*/  FSEL R15, R12, R23, P1 ;  /* 0x000000170c0f7208 */ /* 0x000fc80000800000 */
[----:B------:R-:W-:-:S13]  /*13e0*/  FSETP.GE.AND P2, PT, R6, 0.60000002384185791016, PT ;  /* 0x3f19999a0600780b */ /* 0x000fda0003f46000 */
[----:B------:R-:W-:Y:S05]  /*13f0*/  @!P2 BRA `(.L_x_17) ;  /* 0x000000000028a947 */ /* 0x000fea0003800000 */
[C---:B------:R-:W-:Y:S01]  /*1400*/  FMUL R0, R6.reuse, 2.8853900432586669922 ;  /* 0x4038aa3b06007820 */ /* 0x040fe20000400000 */
[----:B------:R-:W-:Y:S01]  /*1410*/  HFMA2.MMA R5, -RZ, RZ, 1.875, 0 ;  /* 0x3f800000ff057435 */ /* 0x000fe200000001ff */
[----:B------:R-:W-:-:S04]  /*1420*/  FSETP.GE.AND P1, PT, R6, 9.010913848876953125, PT ;  /* 0x41102cb40600780b */ /* 0x000fc80003f26000 */
[----:B------:R-:W1:Y:S02]  /*1430*/  MUFU.EX2 R0, R0 ;  /* 0x0000000000007308 */ /* 0x000e640000000800 */
[----:B-1----:R-:W-:-:S06]  /*1440*/  FADD R4, R0, 1 ;  /* 0x3f80000000047421 */ /* 0x002fcc0000000000 */
[----:B------:R-:W1:Y:S02]  /*1450*/  MUFU.RCP R4, R4 ;  /* 0x0000000400047308 */ /* 0x000e640000001000 */
[----:B-1----:R-:W-:-:S05]  /*1460*/  FFMA.FTZ R5, R4, -2, R5 ;  /* 0xc000000004057823 */ /* 0x002fca0000010005 */
[----:B------:R-:W-:-:S04]  /*1470*/  FSEL R5, R5, 1, !P1 ;  /* 0x3f80000005057808 */ /* 0x000fc80004800000 */
[----:B------:R-:W-:Y:S01]  /*1480*/  LOP3.LUT R13, R5, 0x80000000, R13, 0xf8, !PT ;  /* 0x80000000050d7812 */ /* 0x000fe200078ef80d */
[----:B------:R-:W-:Y:S06]  /*1490*/  BRA `(.L_x_18) ;  /* 0x00000000001c7947 */ /* 0x000fec0003800000 */
.L_x_17:
[----:B------:R-:W-:Y:S01]  /*14a0*/  MOV R0, 0x3c80f082 ;  /* 0x3c80f08200007802 */ /* 0x000fe20000000f00 */
[----:B------:R-:W-:-:S04]  /*14b0*/  FMUL R5, R13, R13 ;  /* 0x0000000d0d057220 */ /* 0x000fc80000400000 */
[----:B------:R-:W-:-:S04]  /*14c0*/  FFMA.FTZ R0, R5, R0, -0.052303962409496307373 ;  /* 0xbd563cae05007423 */ /* 0x000fc80000010000 */
[----:B------:R-:W-:-:S04]  /*14d0*/  FFMA.FTZ R0, R5, R0, 0.1331529766321182251 ;  /* 0x3e08594105007423 */ /* 0x000fc80000010000 */
[----:B------:R-:W-:-:S04]  /*14e0*/  FFMA.FTZ R0, R5, R0, -0.33332768082618713379 ;  /* 0xbeaaa9ed05007423 */ /* 0x000fc80000010000 */
[----:B------:R-:W-:-:S04]  /*14f0*/  FFMA.FTZ R0, R5, R0, RZ ;  /* 0x0000000005007223 */ /* 0x000fc800000100ff */
[----:B------:R-:W-:-:S07]  /*1500*/  FFMA.FTZ R13, R13, R0, R13 ;  /* 0x000000000d0d7223 */ /* 0x000fce000001000d */
.L_x_18:
[----:B------:R-:W-:Y:S05]  /*1510*/  BSYNC B0 ;  /* 0x0000000000007941 */ /* 0x000fea0003800000 */
.L_x_16:
[----:B------:R-:W-:Y:S01]  /*1520*/  FADD.FTZ R6, |R15|, -RZ ;  /* 0x800000ff0f067221 */ /* 0x000fe20000010200 */
[----:B------:R-:W-:Y:S01]  /*1530*/  BSSY B0, `(.L_x_19) ;  /* 0x0000016000007945 */ /* 0x000fe20003800000 */
[----:B------:R-:W-:Y:S02]  /*1540*/  FSETP.GT.AND P2, PT, R2, 20, PT ;  /* 0x41a000000200780b */ /* 0x000fe40003f44000 */
[----:B------:R-:W-:Y:S02]  /*1550*/  FSEL R14, R3, R26, P3 ;  /* 0x0000001a030e7208 */ /* 0x000fe40001800000 */
        /* <DEDUP_REMOVED lines=12> */
.L_x_20:
[----:B------:R-:W-:Y:S01]  /*1620*/  MOV R0, 0x3c80f082 ;  /* 0x3c80f08200007802 */ /* 0x000fe20000000f00 */
[----:B------:R-:W-:-:S04]  /*1630*/  FMUL R5, R15, R15 ;  /* 0x0000000f0f057220 */ /* 0x000fc80000400000 */
[----:B------:R-:W-:-:S04]  /*1640*/  FFMA.FTZ R0, R5, R0, -0.052303962409496307373 ;  /* 0xbd563cae05007423 */ /* 0x000fc80000010000 */
[----:B------:R-:W-:-:S04]  /*1650*/  FFMA.FTZ R0, R5, R0, 0.1331529766321182251 ;  /* 0x3e08594105007423 */ /* 0x000fc80000010000 */
[----:B------:R-:W-:-:S04]  /*1660*/  FFMA.FTZ R0, R5, R0, -0.33332768082618713379 ;  /* 0xbeaaa9ed05007423 */ /* 0x000fc80000010000 */
[----:B------:R-:W-:-:S04]  /*1670*/  FFMA.FTZ R0, R5, R0, RZ ;  /* 0x0000000005007223 */ /* 0x000fc800000100ff */
[----:B------:R-:W-:-:S07]  /*1680*/  FFMA.FTZ R15, R15, R0, R15 ;  /* 0x000000000f0f7223 */ /* 0x000fce000001000f */
.L_x_21:
[----:B------:R-:W-:Y:S05]  /*1690*/  BSYNC B0 ;  /* 0x0000000000007941 */ /* 0x000fea0003800000 */
.L_x_19:
        /* <DEDUP_REMOVED lines=16> */
.L_x_23:
[----:B------:R-:W-:Y:S01]  /*17a0*/  MOV R0, 0x3c80f082 ;  /* 0x3c80f08200007802 */ /* 0x000fe20000000f00 */
[----:B------:R-:W-:-:S04]  /*17b0*/  FMUL R5, R14, R14 ;  /* 0x0000000e0e057220 */ /* 0x000fc80000400000 */
[----:B------:R-:W-:-:S04]  /*17c0*/  FFMA.FTZ R0, R5, R0, -0.052303962409496307373 ;  /* 0xbd563cae05007423 */ /* 0x000fc80000010000 */
[----:B------:R-:W-:-:S04]  /*17d0*/  FFMA.FTZ R0, R5, R0, 0.1331529766321182251 ;  /* 0x3e08594105007423 */ /* 0x000fc80000010000 */
[----:B------:R-:W-:-:S04]  /*17e0*/  FFMA.FTZ R0, R5, R0, -0.33332768082618713379 ;  /* 0xbeaaa9ed05007423 */ /* 0x000fc80000010000 */
[----:B------:R-:W-:-:S04]  /*17f0*/  FFMA.FTZ R5, R5, R0, RZ ;  /* 0x0000000005057223 */ /* 0x000fc800000100ff */
[----:B------:R-:W-:-:S07]  /*1800*/  FFMA.FTZ R14, R14, R5, R14 ;  /* 0x000000050e0e7223 */ /* 0x000fce000001000e */
.L_x_24:
[----:B------:R-:W-:Y:S05]  /*1810*/  BSYNC B0 ;  /* 0x0000000000007941 */ /* 0x000fea0003800000 */
.L_x_22:
        /* <DEDUP_REMOVED lines=16> */
.L_x_26:
[----:B------:R-:W-:Y:S01]  /*1920*/  MOV R0, 0x3c80f082 ;  /* 0x3c80f08200007802 */ /* 0x000fe20000000f00 */
[----:B------:R-:W-:-:S04]  /*1930*/  FMUL R5, R17, R17 ;  /* 0x0000001111057220 */ /* 0x000fc80000400000 */
[----:B------:R-:W-:-:S04]  /*1940*/  FFMA.FTZ R0, R5, R0, -0.052303962409496307373 ;  /* 0xbd563cae05007423 */ /* 0x000fc80000010000 */
[----:B------:R-:W-:-:S04]  /*1950*/  FFMA.FTZ R0, R5, R0, 0.1331529766321182251 ;  /* 0x3e08594105007423 */ /* 0x000fc80000010000 */
[----:B------:R-:W-:-:S04]  /*1960*/  FFMA.FTZ R0, R5, R0, -0.33332768082618713379 ;  /* 0xbeaaa9ed05007423 */ /* 0x000fc80000010000 */
[----:B------:R-:W-:-:S04]  /*1970*/  FFMA.FTZ R0, R5, R0, RZ ;  /* 0x0000000005007223 */ /* 0x000fc800000100ff */
[----:B------:R-:W-:-:S07]  /*1980*/  FFMA.FTZ R17, R17, R0, R17 ;  /* 0x0000000011117223 */ /* 0x000fce0000010011 */
.L_x_27:
[----:B------:R-:W-:Y:S05]  /*1990*/  BSYNC B0 ;  /* 0x0000000000007941 */ /* 0x000fea0003800000 */
.L_x_25:
        /* <DEDUP_REMOVED lines=16> */
.L_x_29:
[----:B------:R-:W-:Y:S01]  /*1aa0*/  MOV R0, 0x3c80f082 ;  /* 0x3c80f08200007802 */ /* 0x000fe20000000f00 */
[----:B------:R-:W-:-:S04]  /*1ab0*/  FMUL R5, R25, R25 ;  /* 0x0000001919057220 */ /* 0x000fc80000400000 */
[----:B------:R-:W-:-:S04]  /*1ac0*/  FFMA.FTZ R0, R5, R0, -0.052303962409496307373 ;  /* 0xbd563cae05007423 */ /* 0x000fc80000010000 */
[----:B------:R-:W-:-:S04]  /*1ad0*/  FFMA.FTZ R0, R5, R0, 0.1331529766321182251 ;  /* 0x3e08594105007423 */ /* 0x000fc80000010000 */
[----:B------:R-:W-:-:S04]  /*1ae0*/  FFMA.FTZ R0, R5, R0, -0.33332768082618713379 ;  /* 0xbeaaa9ed05007423 */ /* 0x000fc80000010000 */
[----:B------:R-:W-:-:S04]  /*1af0*/  FFMA.FTZ R0, R5, R0, RZ ;  /* 0x0000000005007223 */ /* 0x000fc800000100ff */
[----:B------:R-:W-:-:S07]  /*1b00*/  FFMA.FTZ R25, R25, R0, R25 ;  /* 0x0000000019197223 */ /* 0x000fce0000010019 */
.L_x_30:
[----:B------:R-:W-:Y:S05]  /*1b10*/  BSYNC B0 ;  /* 0x0000000000007941 */ /* 0x000fea0003800000 */
.L_x_28:
        /* <DEDUP_REMOVED lines=16> */
.L_x_32:
[----:B------:R-:W-:Y:S01]  /*1c20*/  MOV R0, 0x3c80f082 ;  /* 0x3c80f08200007802 */ /* 0x000fe20000000f00 */
[----:B------:R-:W-:-:S04]  /*1c30*/  FMUL R5, R28, R28 ;  /* 0x0000001c1c057220 */ /* 0x000fc80000400000 */
[----:B------:R-:W-:-:S04]  /*1c40*/  FFMA.FTZ R0, R5, R0, -0.052303962409496307373 ;  /* 0xbd563cae05007423 */ /* 0x000fc80000010000 */
[----:B------:R-:W-:-:S04]  /*1c50*/  FFMA.FTZ R0, R5, R0, 0.1331529766321182251 ;  /* 0x3e08594105007423 */ /* 0x000fc80000010000 */
[----:B------:R-:W-:-:S04]  /*1c60*/  FFMA.FTZ R0, R5, R0, -0.33332768082618713379 ;  /* 0xbeaaa9ed05007423 */ /* 0x000fc80000010000 */
[----:B------:R-:W-:-:S04]  /*1c70*/  FFMA.FTZ R5, R5, R0, RZ ;  /* 0x0000000005057223 */ /* 0x000fc800000100ff */
[----:B------:R-:W-:-:S07]  /*1c80*/  FFMA.FTZ R28, R28, R5, R28 ;  /* 0x000000051c1c7223 */ /* 0x000fce000001001c */
.L_x_33:
[----:B------:R-:W-:Y:S05]  /*1c90*/  BSYNC B0 ;  /* 0x0000000000007941 */ /* 0x000fea0003800000 */
.L_x_31:
[----:B------:R-:W-:Y:S01]  /*1ca0*/  FADD.FTZ R6, |R34|, -RZ ;  /* 0x800000ff22067221 */ /* 0x000fe20000010200 */
[----:B------:R-:W-:Y:S01]  /*1cb0*/  BSSY B0, `(.L_x_34) ;  /* 0x0000015000007945 */ /* 0x000fe20003800000 */
[----:B------:R-:W-:-:S03]  /*1cc0*/  FSEL R35, R24, R11, P2 ;  /* 0x0000000b18237208 */ /* 0x000fc60001000000 */
        /* <DEDUP_REMOVED lines=12> */
.L_x_35:
[----:B------:R-:W-:Y:S01]  /*1d90*/  MOV R0, 0x3c80f082 ;  /* 0x3c80f08200007802 */ /* 0x000fe20000000f00 */
[----:B------:R-:W-:-:S04]  /*1da0*/  FMUL R5, R34, R34 ;  /* 0x0000002222057220 */ /* 0x000fc80000400000 */
[----:B------:R-:W-:-:S04]  /*1db0*/  FFMA.FTZ R0, R5, R0, -0.052303962409496307373 ;  /* 0xbd563cae05007423 */ /* 0x000fc80000010000 */
[----:B------:R-:W-:-:S04]  /*1dc0*/  FFMA.FTZ R0, R5, R0, 0.1331529766321182251 ;  /* 0x3e08594105007423 */ /* 0x000fc80000010000 */
[----:B------:R-:W-:-:S04]  /*1dd0*/  FFMA.FTZ R0, R5, R0, -0.33332768082618713379 ;  /* 0xbeaaa9ed05007423 */ /* 0x000fc80000010000 */
[----:B------:R-:W-:-:S04]  /*1de0*/  FFMA.FTZ R5, R5, R0, RZ ;  /* 0x0000000005057223 */ /* 0x000fc800000100ff */
[----:B------:R-:W-:-:S07]  /*1df0*/  FFMA.FTZ R34, R34, R5, R34 ;  /* 0x0000000522227223 */ /* 0x000fce0000010022 */
.L_x_36:
[----:B------:R-:W-:Y:S05]  /*1e00*/  BSYNC B0 ;  /* 0x0000000000007941 */ /* 0x000fea0003800000 */
.L_x_34:
[----:B------:R-:W-:Y:S01]  /*1e10*/  FADD.FTZ R6, |R35|, -RZ ;  /* 0x800000ff23067221 */ /* 0x000fe20000010200 */
[----:B------:R-:W-:Y:S01]  /*1e20*/  BSSY B0, `(.L_x_37) ;  /* 0x0000016000007945 */ /* 0x000fe20003800000 */
[----:B------:R-:W-:Y:S02]  /*1e30*/  SHF.R.S32.HI R7, RZ, 0x1f, R8 ;  /* 0x0000001fff077819 */ /* 0x000fe40000011408 */
[----:B------:R-:W-:Y:S02]  /*1e40*/  SHF.R.S32.HI R22, RZ, 0x1f, R9 ;  /* 0x0000001fff167819 */ /* 0x000fe40000011409 */
        /* <DEDUP_REMOVED lines=12> */
.L_x_38:
[----:B------:R-:W-:Y:S01]  /*1f10*/  MOV R0, 0x3c80f082 ;  /* 0x3c80f08200007802 */ /* 0x000fe20000000f00 */
[----:B------:R-:W-:-:S04]  /*1f20*/  FMUL R5, R35, R35 ;  /* 0x0000002323057220 */ /* 0x000fc80000400000 */
[----:B------:R-:W-:-:S04]  /*1f30*/  FFMA.FTZ R0, R5, R0, -0.052303962409496307373 ;  /* 0xbd563cae05007423 */ /* 0x000fc80000010000 */
[----:B------:R-:W-:-:S04]  /*1f40*/  FFMA.FTZ R0, R5, R0, 0.1331529766321182251 ;  /* 0x3e08594105007423 */ /* 0x000fc80000010000 */
[----:B------:R-:W-:-:S04]  /*1f50*/  FFMA.FTZ R0, R5, R0, -0.33332768082618713379 ;  /* 0xbeaaa9ed05007423 */ /* 0x000fc80000010000 */
[----:B------:R-:W-:-:S04]  /*1f60*/  FFMA.FTZ R0, R5, R0, RZ ;  /* 0x0000000005007223 */ /* 0x000fc800000100ff */
[----:B------:R-:W-:-:S07]  /*1f70*/  FFMA.FTZ R35, R35, R0, R35 ;  /* 0x0000000023237223 */ /* 0x000fce0000010023 */
.L_x_39:
[----:B------:R-:W-:Y:S05]  /*1f80*/  BSYNC B0 ;  /* 0x0000000000007941 */ /* 0x000fea0003800000 */
.L_x_37:
[----:B------:R-:W-:Y:S01]  /*1f90*/  ISETP.GT.AND P1, PT, R10, 0x3f, PT ;  /* 0x0000003f0a00780c */ /* 0x000fe20003f24270 */
[----:B------:R-:W-:Y:S01]  /*1fa0*/  ULDC.64 UR6, c[0x0][0x218] ;  /* 0x0000860000067ab9 */ /* 0x000fe20000000a00 */
[----:B------:R-:W-:Y:S02]  /*1fb0*/  CS2R R4, SRZ ;  /* 0x0000000000047805 */ /* 0x000fe4000001ff00 */
[----:B------:R-:W-:-:S04]  /*1fc0*/  LEA R26, P2, R8, UR6, 0x2 ;  /* 0x00000006081a7c11 */ /* 0x000fc8000f8410ff */
[----:B------:R-:W-:Y:S02]  /*1fd0*/  LEA.HI.X R27, R8, UR7, R7, 0x2, P2 ;  /* 0x00000007081b7c11 */ /* 0x000fe400090f1407 */
[----:B------:R-:W-:-:S06]  /*1fe0*/  CS2R R6, SRZ ;  /* 0x0000000000067805 */ /* 0x000fcc000001ff00 */
[----:B------:R-:W2:Y:S01]  /*1ff0*/  @P1 LDG.E.EL.128 R4, desc[UR4][R26.64+-0x100] ;  /* 0xffff00041a041981 */ /* 0x000ea2000c2e1d00 */
[C---:B------:R-:W-:Y:S02]  /*2000*/  LEA R30, P2, R9.reuse, UR6, 0x2 ;  /* 0x00000006091e7c11 */ /* 0x040fe4000f8410ff */
[----:B------:R-:W-:Y:S02]  /*2010*/  CS2R R10, SRZ ;  /* 0x00000000000a7805 */ /* 0x000fe4000001ff00 */
[----:B------:R-:W-:Y:S02]  /*2020*/  LEA.HI.X R31, R9, UR7, R22, 0x2, P2 ;  /* 0x00000007091f7c11 */ /* 0x000fe400090f1416 */
[----:B------:R-:W-:-:S06]  /*2030*/  CS2R R8, SRZ ;  /* 0x0000000000087805 */ /* 0x000fcc000001ff00 */
[----:B------:R1:W3:Y:S01]  /*2040*/  @P1 LDG.E.EL.128 R8, desc[UR4][R30.64+-0x100] ;  /* 0xffff00041e081981 */ /* 0x0002e2000c2e1d00 */
[----:B------:R-:W-:Y:S01]  /*2050*/  BSSY B0, `(.L_x_40) ;  /* 0x0000083000007945 */ /* 0x000fe20003800000 */
[----:B--2---:R-:W-:Y:S02]  /*2060*/  SEL R23, R5, RZ, P1 ;  /* 0x000000ff05177207 */ /* 0x004fe40000800000 */
[----:B------:R-:W-:Y:S02]  /*2070*/  SEL R22, R4, RZ, P1 ;  /* 0x000000ff04167207 */ /* 0x000fe40000800000 */
[----:B------:R-:W-:Y:S01]  /*2080*/  SEL R26, R6, RZ, P1 ;  /* 0x000000ff061a7207 */ /* 0x000fe20000800000 */
[----:B------:R-:W-:Y:S01]  /*2090*/  FMUL R4, R23, 1.4426950216293334961 ;  /* 0x3fb8aa3b17047820 */ /* 0x000fe20000400000 */
[----:B------:R-:W-:Y:S01]  /*20a0*/  SEL R27, R7, RZ, P1 ;  /* 0x000000ff071b7207 */ /* 0x000fe20000800000 */
[----:B------:R-:W-:Y:S02]  /*20b0*/  FMUL R0, R22, 1.4426950216293334961 ;  /* 0x3fb8aa3b16007820 */ /* 0x000fe40000400000 */
[----:B------:R-:W-:Y:S01]  /*20c0*/  FMUL R6, R26, 1.4426950216293334961 ;  /* 0x3fb8aa3b1a067820 */ /* 0x000fe20000400000 */
[----:B------:R-:W-:Y:S01]  /*20d0*/  FSETP.GEU.AND P3, PT, R4, -126, PT ;  /* 0xc2fc00000400780b */ /* 0x000fe20003f6e000 */
[----:B------:R-:W-:Y:S01]  /*20e0*/  FMUL R39, R27, 1.4426950216293334961 ;  /* 0x3fb8aa3b1b277820 */ /* 0x000fe20000400000 */
[----:B------:R-:W-:-:S02]  /*20f0*/  FSETP.GEU.AND P2, PT, R0, -126, PT ;  /* 0xc2fc00000000780b */ /* 0x000fc40003f4e000 */
[----:B------:R-:W-:Y:S02]  /*2100*/  FSETP.GEU.AND P4, PT, R6, -126, PT ;  /* 0xc2fc00000600780b */ /* 0x000fe40003f8e000 */
[----:B------:R-:W-:-:S07]  /*2110*/  FSETP.GEU.AND P5, PT, R39, -126, PT ;  /* 0xc2fc00002700780b */ /* 0x000fce0003fae000 */
[----:B------:R-:W-:Y:S02]  /*2120*/  @!P3 FMUL R4, R4, 0.5 ;  /* 0x3f0000000404b820 */ /* 0x000fe40000400000 */
[----:B------:R-:W-:Y:S02]  /*2130*/  @!P2 FMUL R0, R0, 0.5 ;  /* 0x3f0000000000a820 */ /* 0x000fe40000400000 */
[----:B------:R2:W4:Y:S01]  /*2140*/  MUFU.EX2 R5, R4 ;  /* 0x0000000400057308 */ /* 0x0005220000000800 */
[----:B------:R-:W-:Y:S01]  /*2150*/  @!P4 FMUL R6, R6, 0.5 ;  /* 0x3f0000000606c820 */ /* 0x000fe20000400000 */
[----:B------:R-:W-:-:S06]  /*2160*/  @!P5 FMUL R39, R39, 0.5 ;  /* 0x3f0000002727d820 */ /* 0x000fcc0000400000 */
[----:B-1----:R-:W1:Y:S01]  /*2170*/  MUFU.EX2 R31, R0 ;  /* 0x00000000001f7308 */ /* 0x002e620000000800 */
[----:B--2---:R-:W-:Y:S01]  /*2180*/  HFMA2.MMA R4, -RZ, RZ, 1.875, 0 ;  /* 0x3f800000ff047435 */ /* 0x004fe200000001ff */
[----:B----4-:R-:W-:-:S06]  /*2190*/  @!P3 FMUL R5, R5, R5 ;  /* 0x000000050505b220 */ /* 0x010fcc0000400000 */
[----:B------:R-:W2:Y:S01]  /*21a0*/  MUFU.EX2 R32, R6 ;  /* 0x0000000600207308 */ /* 0x000ea20000000800 */
[C---:B------:R-:W-:Y:S01]  /*21b0*/  FADD.FTZ.RZ R29, R5.reuse, 1 ;  /* 0x3f800000051d7421 */ /* 0x040fe2000001c000 */
[----:B------:R-:W-:Y:S01]  /*21c0*/  ISETP.GE.U32.AND P3, PT, R5, 0x7f800000, PT ;  /* 0x7f8000000500780c */ /* 0x000fe20003f66070 */
[----:B-1----:R-:W-:-:S03]  /*21d0*/  @!P2 FMUL R31, R31, R31 ;  /* 0x0000001f1f1fa220 */ /* 0x002fc60000400000 */
[----:B------:R-:W-:Y:S02]  /*21e0*/  IADD3 R29, R29, -0x3f400000, RZ ;  /* 0xc0c000001d1d7810 */ /* 0x000fe40007ffe0ff */
[----:B------:R-:W1:Y:S01]  /*21f0*/  MUFU.EX2 R39, R39 ;  /* 0x0000002700277308 */ /* 0x000e620000000800 */
[----:B------:R-:W-:Y:S01]  /*2200*/  FADD.FTZ.RZ R7, R31, 1 ;  /* 0x3f8000001f077421 */ /* 0x000fe2000001c000 */
[----:B------:R-:W-:Y:S01]  /*2210*/  LOP3.LUT R36, R29, 0xff800000, RZ, 0xc0, !PT ;  /* 0xff8000001d247812 */ /* 0x000fe200078ec0ff */
[----:B--2---:R-:W-:-:S03]  /*2220*/  @!P4 FMUL R32, R32, R32 ;  /* 0x000000202020c220 */ /* 0x004fc60000400000 */
[----:B------:R-:W-:Y:S02]  /*2230*/  IADD3 R0, R7, -0x3f400000, RZ ;  /* 0xc0c0000007007810 */ /* 0x000fe40007ffe0ff */
[----:B------:R-:W-:Y:S01]  /*2240*/  IADD3 R37, -R36, 0x40800000, RZ ;  /* 0x4080000024257810 */ /* 0x000fe20007ffe1ff */
[----:B------:R-:W-:Y:S01]  /*2250*/  FADD.FTZ.RZ R30, R32, 1 ;  /* 0x3f800000201e7421 */ /* 0x000fe2000001c000 */
[----:B------:R-:W-:Y:S02]  /*2260*/  LOP3.LUT R0, R0, 0xff800000, RZ, 0xc0, !PT ;  /* 0xff80000000007812 */ /* 0x000fe400078ec0ff */
[----:B------:R-:W-:Y:S01]  /*2270*/  IADD3 R38, R5, -R36, RZ ;  /* 0x8000002405267210 */ /* 0x000fe20007ffe0ff */
[--C-:B------:R-:W-:Y:S01]  /*2280*/  FFMA.FTZ R37, R37, 0.25, -R4.reuse ;  /* 0x3e80000025257823 */ /* 0x100fe20000010804 */
[----:B------:R-:W-:Y:S01]  /*2290*/  IADD3 R7, -R0, 0x40800000, RZ ;  /* 0x4080000000077810 */ /* 0x000fe20007ffe1ff */
[----:B-1----:R-:W-:Y:S01]  /*22a0*/  @!P5 FMUL R39, R39, R39 ;  /* 0x000000272727d220 */ /* 0x002fe20000400000 */
[----:B------:R-:W-:Y:S01]  /*22b0*/  IADD3 R6, R30, -0x3f400000, RZ ;  /* 0xc0c000001e067810 */ /* 0x000fe20007ffe0ff */
[----:B------:R-:W-:Y:S01]  /*22c0*/  FADD R38, R38, R37 ;  /* 0x0000002526267221 */ /* 0x000fe20000000000 */
[----:B------:R-:W-:Y:S01]  /*22d0*/  IADD3 R30, R31, -R0, RZ ;  /* 0x800000001f1e7210 */ /* 0x000fe20007ffe0ff */
[--C-:B------:R-:W-:Y:S01]  /*22e0*/  FFMA.FTZ R29, R7, 0.25, -R4.reuse ;  /* 0x3e800000071d7823 */ /* 0x100fe20000010804 */
[----:B------:R-:W-:Y:S01]  /*22f0*/  LOP3.LUT R7, R6, 0xff800000, RZ, 0xc0, !PT ;  /* 0xff80000006077812 */ /* 0x000fe200078ec0ff */
[----:B------:R-:W-:Y:S01]  /*2300*/  FFMA.FTZ R37, R38, -R33, 0.10546888411045074463 ;  /* 0x3dd8001226257423 */ /* 0x000fe20000010821 */
[----:B------:R-:W-:Y:S01]  /*2310*/  FADD.FTZ.RZ R6, R39, 1 ;  /* 0x3f80000027067421 */ /* 0x000fe2000001c000 */
[----:B------:R-:W-:Y:S01]  /*2320*/  FADD R30, R30, R29 ;  /* 0x0000001d1e1e7221 */ /* 0x000fe20000000000 */
[----:B------:R-:W-:Y:S01]  /*2330*/  IADD3 R41, -R7, 0x40800000, RZ ;  /* 0x4080000007297810 */ /* 0x000fe20007ffe1ff */
[----:B------:R-:W-:Y:S01]  /*2340*/  FFMA.FTZ R37, R38, R37, -0.13229703903198242188 ;  /* 0xbe0778e026257423 */ /* 0x000fe20000010025 */
[----:B------:R-:W-:Y:S01]  /*2350*/  IADD3 R40, R32, -R7, RZ ;  /* 0x8000000720287210 */ /* 0x000fe20007ffe0ff */
[----:B------:R-:W-:Y:S01]  /*2360*/  FFMA.FTZ R29, R30, -R33, 0.10546888411045074463 ;  /* 0x3dd800121e1d7423 */ /* 0x000fe20000010821 */
[----:B------:R-:W-:Y:S01]  /*2370*/  IADD3 R6, R6, -0x3f400000, RZ ;  /* 0xc0c0000006067810 */ /* 0x000fe20007ffe0ff */
[----:B------:R-:W-:Y:S01]  /*2380*/  FFMA.FTZ R37, R38, R37, 0.14491446316242218018 ;  /* 0x3e14647526257423 */ /* 0x000fe20000010025 */
[--C-:B------:R-:W-:Y:S01]  /*2390*/  FFMA.FTZ R41, R41, 0.25, -R4.reuse ;  /* 0x3e80000029297823 */ /* 0x100fe20000010804 */
[----:B------:R-:W-:Y:S01]  /*23a0*/  FFMA.FTZ R29, R30, R29, -0.13229703903198242188 ;  /* 0xbe0778e01e1d7423 */ /* 0x000fe2000001001d */
[----:B------:R-:W-:Y:S01]  /*23b0*/  LOP3.LUT R6, R6, 0xff800000, RZ, 0xc0, !PT ;  /* 0xff80000006067812 */ /* 0x000fe200078ec0ff */
[----:B------:R-:W-:Y:S01]  /*23c0*/  FFMA.FTZ R37, R38, R37, -0.16641564667224884033 ;  /* 0xbe2a68dd26257423 */ /* 0x000fe20000010025 */
[----:B------:R-:W-:Y:S01]  /*23d0*/  FADD R40, R40, R41 ;  /* 0x0000002928287221 */ /* 0x000fe20000000000 */
[----:B------:R-:W-:Y:S01]  /*23e0*/  FFMA.FTZ R29, R30, R29, 0.14491446316242218018 ;  /* 0x3e1464751e1d7423 */ /* 0x000fe2000001001d */
[----:B------:R-:W-:Y:S01]  /*23f0*/  IADD3 R41, -R6, 0x40800000, RZ ;  /* 0x4080000006297810 */ /* 0x000fe20007ffe1ff */
[----:B------:R-:W-:Y:S01]  /*2400*/  FFMA.FTZ R37, R38, R37, 0.19988867640495300293 ;  /* 0x3e4caf9e26257423 */ /* 0x000fe20000010025 */
[----:B------:R-:W-:Y:S01]  /*2410*/  IADD3 R43, R39, -R6, RZ ;  /* 0x80000006272b7210 */ /* 0x000fe20007ffe0ff */
[----:B------:R-:W-:Y:S01]  /*2420*/  FFMA.FTZ R29, R30, R29, -0.16641564667224884033 ;  /* 0xbe2a68dd1e1d7423 */ /* 0x000fe2000001001d */
[----:B------:R-:W-:Y:S01]  /*2430*/  I2FP.F32.S32 R0, R0 ;  /* 0x0000000000007245 */ /* 0x000fe20000201400 */
[----:B------:R-:W-:Y:S01]  /*2440*/  FFMA.FTZ R37, R38, R37, -0.25000196695327758789 ;  /* 0xbe80004226257423 */ /* 0x000fe20000010025 */
[----:B------:R-:W-:Y:S01]  /*2450*/  FFMA.FTZ R42, R41, 0.25, -R4 ;  /* 0x3e800000292a7823 */ /* 0x000fe20000010804 */
[----:B------:R-:W-:Y:S01]  /*2460*/  FFMA.FTZ R29, R30, R29, 0.19988867640495300293 ;  /* 0x3e4caf9e1e1d7423 */ /* 0x000fe2000001001d */
[----:B------:R-:W-:Y:S01]  /*2470*/  I2FP.F32.S32 R7, R7 ;  /* 0x0000000700077245 */ /* 0x000fe20000201400 */
[----:B------:R-:W-:Y:S01]  /*2480*/  FFMA.FTZ R37, R38, R37, 0.33333510160446166992 ;  /* 0x3eaaaae626257423 */ /* 0x000fe20000010025 */
[----:B------:R-:W-:Y:S01]  /*2490*/  FADD R42, R43, R42 ;  /* 0x0000002a2b2a7221 */ /* 0x000fe20000000000 */
[----:B------:R-:W-:Y:S01]  /*24a0*/  FFMA.FTZ R29, R30, R29, -0.25000196695327758789 ;  /* 0xbe8000421e1d7423 */ /* 0x000fe2000001001d */
[----:B------:R-:W-:Y:S01]  /*24b0*/  ISETP.GE.U32.AND P4, PT, R31, 0x7f800000, PT ;  /* 0x7f8000001f00780c */ /* 0x000fe20003f86070 */
[----:B------:R-:W-:Y:S01]  /*24c0*/  FFMA.FTZ R37, R38, R37, -0.5 ;  /* 0xbf00000026257423 */ /* 0x000fe20000010025 */
[----:B------:R-:W-:Y:S01]  /*24d0*/  FMUL R7, R7, 1.1920928955078125e-07 ;  /* 0x3400000007077820 */ /* 0x000fe20000400000 */
[----:B------:R-:W-:Y:S01]  /*24e0*/  FFMA.FTZ R29, R30, R29, 0.33333510160446166992 ;  /* 0x3eaaaae61e1d7423 */ /* 0x000fe2000001001d */
[----:B------:R-:W-:Y:S01]  /*24f0*/  I2FP.F32.S32 R6, R6 ;  /* 0x0000000600067245 */ /* 0x000fe20000201400 */
[----:B------:R-:W-:-:S02]  /*2500*/  FMUL R41, R38, R37 ;  /* 0x0000002526297220 */ /* 0x000fc40000400000 */
[----:B------:R-:W-:Y:S02]  /*2510*/  FFMA.FTZ R29, R30, R29, -0.5 ;  /* 0xbf0000001e1d7423 */ /* 0x000fe4000001001d */
[----:B------:R-:W-:Y:S01]  /*2520*/  FFMA.FTZ R38, R38, R41, R38 ;  /* 0x0000002926267223 */ /* 0x000fe20000010026 */
[----:B------:R-:W-:Y:S01]  /*2530*/  FFMA.FTZ R41, R42, -R33, 0.10546888411045074463 ;  /* 0x3dd800122a297423 */ /* 0x000fe20000010821 */
[----:B------:R-:W-:-:S03]  /*2540*/  FMUL R29, R30, R29 ;  /* 0x0000001d1e1d7220 */ /* 0x000fc60000400000 */
[----:B------:R-:W-:Y:S01]  /*2550*/  FFMA.FTZ R41, R42, R41, -0.13229703903198242188 ;  /* 0xbe0778e02a297423 */ /* 0x000fe20000010029 */
[----:B------:R-:W-:Y:S01]  /*2560*/  FFMA.FTZ R37, R30, R29, R30 ;  /* 0x0000001d1e257223 */ /* 0x000fe2000001001e */
[----:B------:R-:W-:Y:S01]  /*2570*/  FFMA.FTZ R29, R40, -R33, 0.10546888411045074463 ;  /* 0x3dd80012281d7423 */ /* 0x000fe20000010821 */
[----:B---3--:R-:W-:Y:S01]  /*2580*/  SEL R30, R9, RZ, P1 ;  /* 0x000000ff091e7207 */ /* 0x008fe20000800000 */
[----:B------:R-:W-:Y:S02]  /*2590*/  FFMA.FTZ R41, R42, R41, 0.14491446316242218018 ;  /* 0x3e1464752a297423 */ /* 0x000fe40000010029 */
[----:B------:R-:W-:Y:S02]  /*25a0*/  FFMA.FTZ R29, R40, R29, -0.13229703903198242188 ;  /* 0xbe0778e0281d7423 */ /* 0x000fe4000001001d */
[----:B------:R-:W-:Y:S01]  /*25b0*/  FFMA.FTZ R41, R42, R41, -0.16641564667224884033 ;  /* 0xbe2a68dd2a297423 */ /* 0x000fe20000010029 */
[----:B------:R-:W-:Y:S01]  /*25c0*/  FMUL R9, R30, 1.4426950216293334961 ;  /* 0x3fb8aa3b1e097820 */ /* 0x000fe20000400000 */
[----:B------:R-:W-:-:S02]  /*25d0*/  FFMA.FTZ R29, R40, R29, 0.14491446316242218018 ;  /* 0x3e146475281d7423 */ /* 0x000fc4000001001d */
[----:B------:R-:W-:Y:S02]  /*25e0*/  FFMA.FTZ R41, R42, R41, 0.19988867640495300293 ;  /* 0x3e4caf9e2a297423 */ /* 0x000fe40000010029 */
[----:B------:R-:W-:Y:S01]  /*25f0*/  FFMA.FTZ R29, R40, R29, -0.16641564667224884033 ;  /* 0xbe2a68dd281d7423 */ /* 0x000fe2000001001d */
[----:B------:R-:W-:Y:S01]  /*2600*/  FSETP.GEU.AND P5, PT, R9, -126, PT ;  /* 0xc2fc00000900780b */ /* 0x000fe20003fae000 */
[----:B------:R-:W-:Y:S02]  /*2610*/  FFMA.FTZ R41, R42, R41, -0.25000196695327758789 ;  /* 0xbe8000422a297423 */ /* 0x000fe40000010029 */
[----:B------:R-:W-:Y:S02]  /*2620*/  FFMA.FTZ R29, R40, R29, 0.19988867640495300293 ;  /* 0x3e4caf9e281d7423 */ /* 0x000fe4000001001d */
[----:B------:R-:W-:Y:S02]  /*2630*/  FFMA.FTZ R43, R42, R41, 0.33333510160446166992 ;  /* 0x3eaaaae62a2b7423 */ /* 0x000fe40000010029 */
[----:B------:R-:W-:-:S02]  /*2640*/  FFMA.FTZ R29, R40, R29, -0.25000196695327758789 ;  /* 0xbe800042281d7423 */ /* 0x000fc4000001001d */
[----:B------:R-:W-:Y:S02]  /*2650*/  FFMA.FTZ R43, R42, R43, -0.5 ;  /* 0xbf0000002a2b7423 */ /* 0x000fe4000001002b */
[----:B------:R-:W-:Y:S02]  /*2660*/  FFMA.FTZ R29, R40, R29, 0.33333510160446166992 ;  /* 0x3eaaaae6281d7423 */ /* 0x000fe4000001001d */
[----:B------:R-:W-:Y:S01]  /*2670*/  FMUL R43, R42, R43 ;  /* 0x0000002b2a2b7220 */ /* 0x000fe20000400000 */
[----:B------:R-:W-:Y:S01]  /*2680*/  @!P5 FMUL R9, R9, 0.5 ;  /* 0x3f0000000909d820 */ /* 0x000fe20000400000 */
[----:B------:R-:W-:Y:S01]  /*2690*/  FFMA.FTZ R41, R40, R29, -0.5 ;  /* 0xbf00000028297423 */ /* 0x000fe2000001001d */
[----:B------:R-:W-:Y:S01]  /*26a0*/  SEL R29, R8, RZ, P1 ;  /* 0x000000ff081d7207 */ /* 0x000fe20000800000 */
[----:B------:R-:W-:Y:S01]  /*26b0*/  FFMA.FTZ R8, R42, R43, R42 ;  /* 0x0000002b2a087223 */ /* 0x000fe2000001002a */
[----:B------:R-:W-:Y:S01]  /*26c0*/  FMUL R42, R0, 1.1920928955078125e-07 ;  /* 0x34000000002a7820 */ /* 0x000fe20000400000 */
[----:B------:R-:W-:-:S02]  /*26d0*/  FMUL R41, R40, R41 ;  /* 0x0000002928297220 */ /* 0x000fc40000400000 */
[----:B------:R-:W-:Y:S01]  /*26e0*/  FMUL R43, R29, 1.4426950216293334961 ;  /* 0x3fb8aa3b1d2b7820 */ /* 0x000fe20000400000 */
[----:B------:R-:W-:Y:S01]  /*26f0*/  FFMA.FTZ R37, R42, 0.69314718246459960938, R37 ;  /* 0x3f3172182a257823 */ /* 0x000fe20000010025 */
[----:B------:R-:W-:Y:S01]  /*2700*/  FFMA.FTZ R40, R40, R41, R40 ;  /* 0x0000002928287223 */ /* 0x000fe20000010028 */
[----:B------:R-:W-:Y:S02]  /*2710*/  I2FP.F32.S32 R41, R36 ;  /* 0x0000002400297245 */ /* 0x000fe40000201400 */
[----:B------:R-:W-:Y:S01]  /*2720*/  FSETP.GEU.AND P2, PT, R43, -126, PT ;  /* 0xc2fc00002b00780b */ /* 0x000fe20003f4e000 */
[----:B------:R1:W2:Y:S01]  /*2730*/  MUFU.EX2 R36, R9 ;  /* 0x0000000900247308 */ /* 0x0002a20000000800 */
[----:B------:R-:W-:Y:S01]  /*2740*/  FFMA.FTZ R7, R7, 0.69314718246459960938, R40 ;  /* 0x3f31721807077823 */ /* 0x000fe20000010028 */
[----:B------:R-:W-:-:S04]  /*2750*/  FMUL R41, R41, 1.1920928955078125e-07 ;  /* 0x3400000029297820 */ /* 0x000fc80000400000 */
[----:B------:R-:W-:Y:S01]  /*2760*/  FFMA.FTZ R38, R41, 0.69314718246459960938, R38 ;  /* 0x3f31721829267823 */ /* 0x000fe20000010026 */
[----:B-1----:R-:W-:-:S05]  /*2770*/  FMUL R9, R6, 1.1920928955078125e-07 ;  /* 0x3400000006097820 */ /* 0x002fca0000400000 */
[----:B------:R-:W-:Y:S01]  /*2780*/  @!P2 FMUL R43, R43, 0.5 ;  /* 0x3f0000002b2ba820 */ /* 0x000fe20000400000 */
[----:B------:R-:W-:Y:S01]  /*2790*/  FFMA.FTZ R6, R9, 0.69314718246459960938, R8 ;  /* 0x3f31721809067823 */ /* 0x000fe20000010008 */
[----:B--2---:R-:W-:Y:S02]  /*27a0*/  @!P5 FMUL R36, R36, R36 ;  /* 0x000000242424d220 */ /* 0x004fe40000400000 */
[----:B------:R-:W1:Y:S02]  /*27b0*/  MUFU.EX2 R0, R43 ;  /* 0x0000002b00007308 */ /* 0x000e640000000800 */
[----:B------:R-:W-:Y:S01]  /*27c0*/  FADD.FTZ.RZ R8, R36, 1 ;  /* 0x3f80000024087421 */ /* 0x000fe2000001c000 */
[----:B-1----:R-:W-:Y:S01]  /*27d0*/  @!P2 FMUL R0, R0, R0 ;  /* 0x000000000000a220 */ /* 0x002fe20000400000 */
[----:B------:R-:W-:-:S03]  /*27e0*/  ISETP.GE.U32.AND P2, PT, R32, 0x7f800000, PT ;  /* 0x7f8000002000780c */ /* 0x000fc60003f46070 */
[----:B------:R-:W-:-:S05]  /*27f0*/  FADD.FTZ.RZ R40, R0, 1 ;  /* 0x3f80000000287421 */ /* 0x000fca000001c000 */
[----:B------:R-:W-:-:S04]  /*2800*/  IADD3 R40, R40, -0x3f400000, RZ ;  /* 0xc0c0000028287810 */ /* 0x000fc80007ffe0ff */
[----:B------:R-:W-:Y:S01]  /*2810*/  LOP3.LUT R41, R40, 0xff800000, RZ, 0xc0, !PT ;  /* 0xff80000028297812 */ /* 0x000fe200078ec0ff */
[----:B------:R-:W-:Y:S06]  /*2820*/  @!P4 BRA `(.L_x_41) ;  /* 0x000000000014c947 */ /* 0x000fec0003800000 */
[----:B------:R-:W-:-:S13]  /*2830*/  ISETP.GE.AND P4, PT, R31, -0x407fffff, PT ;  /* 0xbf8000011f00780c */ /* 0x000fda0003f86270 */
[----:B------:R-:W-:-:S05]  /*2840*/  @P4 MOV R40, 0x7f800000 ;  /* 0x7f80000000284802 */ /* 0x000fca0000000f00 */
[C---:B------:R-:W-:Y:S01]  /*2850*/  @P4 FFMA.FTZ R37, R31.reuse, R40, +INF ;  /* 0x7f8000001f254423 */ /* 0x040fe20000010028 */
[----:B------:R-:W-:-:S04]  /*2860*/  FSETP.NEU.AND P4, PT, R31, RZ, PT ;  /* 0x000000ff1f00720b */ /* 0x000fc80003f8d000 */
[----:B------:R-:W-:-:S09]  /*2870*/  FSEL R37, R37, -RZ, P4 ;  /* 0x800000ff25257208 */ /* 0x000fd20002000000 */
.L_x_41:
[----:B------:R-:W-:Y:S05]  /*2880*/  BSYNC B0 ;  /* 0x0000000000007941 */ /* 0x000fea0003800000 */
.L_x_40:
[----:B------:R-:W-:Y:S01]  /*2890*/  BSSY B0, `(.L_x_42) ;  /* 0x000000a000007945 */ /* 0x000fe20003800000 */
[----:B------:R-:W-:Y:S02]  /*28a0*/  SEL R31, R10, RZ, P1 ;  /* 0x000000ff0a1f7207 */ /* 0x000fe40000800000 */
[----:B------:R-:W-:Y:S02]  /*28b0*/  IADD3 R8, R8, -0x3f400000, RZ ;  /* 0xc0c0000008087810 */ /* 0x000fe40007ffe0ff */
[----:B------:R-:W-:Y:S01]  /*28c0*/  IADD3 R9, -R41, 0x40800000, RZ ;  /* 0x4080000029097810 */ /* 0x000fe20007ffe1ff */
[----:B------:R-:W-:Y:S06]  /*28d0*/  @!P3 BRA `(.L_x_43) ;  /* 0x000000000014b947 */ /* 0x000fec0003800000 */
[----:B------:R-:W-:-:S13]  /*28e0*/  ISETP.GE.AND P3, PT, R5, -0x407fffff, PT ;  /* 0xbf8000010500780c */ /* 0x000fda0003f66270 */
[----:B------:R-:W-:-:S05]  /*28f0*/  @P3 MOV R10, 0x7f800000 ;  /* 0x7f800000000a3802 */ /* 0x000fca0000000f00 */
[C---:B------:R-:W-:Y:S01]  /*2900*/  @P3 FFMA.FTZ R38, R5.reuse, R10, +INF ;  /* 0x7f80000005263423 */ /* 0x040fe2000001000a */
[----:B------:R-:W-:-:S04]  /*2910*/  FSETP.NEU.AND P3, PT, R5, RZ, PT ;  /* 0x000000ff0500720b */ /* 0x000fc80003f6d000 */
[----:B------:R-:W-:-:S09]  /*2920*/  FSEL R38, R38, -RZ, P3 ;  /* 0x800000ff26267208 */ /* 0x000fd20001800000 */
.L_x_43:
[----:B------:R-:W-:Y:S05]  /*2930*/  BSYNC B0 ;  /* 0x0000000000007941 */ /* 0x000fea0003800000 */
.L_x_42:
[----:B------:R-:W-:Y:S04]  /*2940*/  BSSY B0, `(.L_x_44) ;  /* 0x0000007000007945 */ /* 0x000fe80003800000 */
[----:B------:R-:W-:Y:S05]  /*2950*/  @!P2 BRA `(.L_x_45) ;  /* 0x000000000014a947 */ /* 0x000fea0003800000 */
[C---:B------:R-:W-:Y:S02]  /*2960*/  ISETP.GE.AND P2, PT, R32.reuse, -0x407fffff, PT ;  /* 0xbf8000012000780c */ /* 0x040fe40003f46270 */
[----:B------:R-:W-:-:S11]  /*2970*/  FSETP.NEU.AND P3, PT, R32, RZ, PT ;  /* 0x000000ff2000720b */ /* 0x000fd60003f6d000 */
[----:B------:R-:W-:-:S05]  /*2980*/  @P2 MOV R5, 0x7f800000 ;  /* 0x7f80000000052802 */ /* 0x000fca0000000f00 */
[----:B------:R-:W-:-:S05]  /*2990*/  @P2 FFMA.FTZ R7, R32, R5, +INF ;  /* 0x7f80000020072423 */ /* 0x000fca0000010005 */
[----:B------:R-:W-:-:S07]  /*29a0*/  FSEL R7, R7, -RZ, P3 ;  /* 0x800000ff07077208 */ /* 0x000fce0001800000 */
.L_x_45:
[----:B------:R-:W-:Y:S05]  /*29b0*/  BSYNC B0 ;  /* 0x0000000000007941 */ /* 0x000fea0003800000 */
.L_x_44:
[----:B------:R-:W-:Y:S01]  /*29c0*/  IADD3 R32, R0, -R41, RZ ;  /* 0x8000002900207210 */ /* 0x000fe20007ffe0ff */
[----:B------:R-:W-:Y:S01]  /*29d0*/  FFMA.FTZ R43, R9, 0.25, -R4 ;  /* 0x3e800000092b7823 */ /* 0x000fe20000010804 */
[----:B------:R-:W-:Y:S01]  /*29e0*/  ISETP.GE.U32.AND P2, PT, R39, 0x7f800000, PT ;  /* 0x7f8000002700780c */ /* 0x000fe20003f46070 */
[----:B------:R-:W-:Y:S01]  /*29f0*/  FMUL R9, R31, 1.4426950216293334961 ;  /* 0x3fb8aa3b1f097820 */ /* 0x000fe20000400000 */
[----:B------:R-:W-:Y:S01]  /*2a00*/  LOP3.LUT R5, R8, 0xff800000, RZ, 0xc0, !PT ;  /* 0xff80000008057812 */ /* 0x000fe200078ec0ff */
[----:B------:R-:W-:Y:S01]  /*2a10*/  FADD R32, R32, R43 ;  /* 0x0000002b20207221 */ /* 0x000fe20000000000 */
[----:B------:R-:W-:Y:S02]  /*2a20*/  BSSY B0, `(.L_x_46) ;  /* 0x000000f000007945 */ /* 0x000fe40003800000 */
[----:B------:R-:W-:Y:S01]  /*2a30*/  IADD3 R45, -R5, 0x40800000, RZ ;  /* 0x40800000052d7810 */ /* 0x000fe20007ffe1ff */
[----:B------:R-:W-:Y:S01]  /*2a40*/  FFMA.FTZ R43, R32, -R33, 0.10546888411045074463 ;  /* 0x3dd80012202b7423 */ /* 0x000fe20000010821 */
[----:B------:R-:W-:-:S02]  /*2a50*/  IADD3 R8, R36, -R5, RZ ;  /* 0x8000000524087210 */ /* 0x000fc40007ffe0ff */
[----:B------:R-:W-:Y:S01]  /*2a60*/  FSETP.GEU.AND P3, PT, R9, -126, PT ;  /* 0xc2fc00000900780b */ /* 0x000fe20003f6e000 */
[----:B------:R-:W-:Y:S01]  /*2a70*/  FFMA.FTZ R45, R45, 0.25, -R4 ;  /* 0x3e8000002d2d7823 */ /* 0x000fe20000010804 */
[----:B------:R-:W-:-:S03]  /*2a80*/  FFMA.FTZ R43, R32, R43, -0.13229703903198242188 ;  /* 0xbe0778e0202b7423 */ /* 0x000fc6000001002b */
[----:B------:R-:W-:Y:S01]  /*2a90*/  FADD R8, R8, R45 ;  /* 0x0000002d08087221 */ /* 0x000fe20000000000 */
[----:B------:R-:W-:Y:S01]  /*2aa0*/  FFMA.FTZ R43, R32, R43, 0.14491446316242218018 ;  /* 0x3e146475202b7423 */ /* 0x000fe2000001002b */
[----:B------:R-:W-:Y:S06]  /*2ab0*/  @!P2 BRA `(.L_x_47) ;  /* 0x000000000014a947 */ /* 0x000fec0003800000 */
[----:B------:R-:W-:-:S13]  /*2ac0*/  ISETP.GE.AND P2, PT, R39, -0x407fffff, PT ;  /* 0xbf8000012700780c */ /* 0x000fda0003f46270 */
[----:B------:R-:W-:-:S05]  /*2ad0*/  @P2 MOV R10, 0x7f800000 ;  /* 0x7f800000000a2802 */ /* 0x000fca0000000f00 */
[C---:B------:R-:W-:Y:S01]  /*2ae0*/  @P2 FFMA.FTZ R6, R39.reuse, R10, +INF ;  /* 0x7f80000027062423 */ /* 0x040fe2000001000a */
[----:B------:R-:W-:-:S04]  /*2af0*/  FSETP.NEU.AND P2, PT, R39, RZ, PT ;  /* 0x000000ff2700720b */ /* 0x000fc80003f4d000 */
[----:B------:R-:W-:-:S09]  /*2b00*/  FSEL R6, R6, -RZ, P2 ;  /* 0x800000ff06067208 */ /* 0x000fd20001000000 */
.L_x_47:
[----:B------:R-:W-:Y:S05]  /*2b10*/  BSYNC B0 ;  /* 0x0000000000007941 */ /* 0x000fea0003800000 */
.L_x_46:
[----:B------:R-:W-:Y:S01]  /*2b20*/  @!P3 FMUL R9, R9, 0.5 ;  /* 0x3f0000000909b820 */ /* 0x000fe20000400000 */
[----:B------:R-:W-:Y:S01]  /*2b30*/  FFMA.FTZ R43, R32, R43, -0.16641564667224884033 ;  /* 0xbe2a68dd202b7423 */ /* 0x000fe2000001002b */
[----:B------:R-:W-:Y:S01]  /*2b40*/  FFMA.FTZ R39, R8, -R33, 0.10546888411045074463 ;  /* 0x3dd8001208277423 */ /* 0x000fe20000010821 */
[----:B------:R-:W-:Y:S01]  /*2b50*/  ISETP.GE.U32.AND P5, PT, R0, 0x7f800000, PT ;  /* 0x7f8000000000780c */ /* 0x000fe20003fa6070 */
[----:B------:R-:W1:Y:S01]  /*2b60*/  MUFU.EX2 R10, R9 ;  /* 0x00000009000a7308 */ /* 0x000e620000000800 */
[----:B------:R-:W-:Y:S01]  /*2b70*/  FFMA.FTZ R43, R32, R43, 0.19988867640495300293 ;  /* 0x3e4caf9e202b7423 */ /* 0x000fe2000001002b */
[----:B------:R-:W-:Y:S01]  /*2b80*/  FFMA.FTZ R39, R8, R39, -0.13229703903198242188 ;  /* 0xbe0778e008277423 */ /* 0x000fe20000010027 */
[----:B------:R-:W-:Y:S01]  /*2b90*/  I2FP.F32.S32 R41, R41 ;  /* 0x0000002900297245 */ /* 0x000fe20000201400 */
[----:B------:R-:W-:Y:S01]  /*2ba0*/  BSSY B0, `(.L_x_48) ;  /* 0x000004c000007945 */ /* 0x000fe20003800000 */
[----:B------:R-:W-:Y:S01]  /*2bb0*/  FFMA.FTZ R43, R32, R43, -0.25000196695327758789 ;  /* 0xbe800042202b7423 */ /* 0x000fe2000001002b */
[----:B------:R-:W-:Y:S01]  /*2bc0*/  FFMA.FTZ R39, R8, R39, 0.14491446316242218018 ;  /* 0x3e14647508277423 */ /* 0x000fe20000010027 */
[----:B------:R-:W-:-:S02]  /*2bd0*/  ISETP.GE.U32.AND P2, PT, R36, 0x7f800000, PT ;  /* 0x7f8000002400780c */ /* 0x000fc40003f46070 */
[----:B------:R-:W-:Y:S01]  /*2be0*/  FFMA.FTZ R43, R32, R43, 0.33333510160446166992 ;  /* 0x3eaaaae6202b7423 */ /* 0x000fe2000001002b */
[----:B------:R-:W-:-:S03]  /*2bf0*/  FFMA.FTZ R39, R8, R39, -0.16641564667224884033 ;  /* 0xbe2a68dd08277423 */ /* 0x000fc60000010027 */
[----:B------:R-:W-:Y:S01]  /*2c00*/  FFMA.FTZ R43, R32, R43, -0.5 ;  /* 0xbf000000202b7423 */ /* 0x000fe2000001002b */
[----:B------:R-:W-:Y:S01]  /*2c10*/  FFMA.FTZ R45, R8, R39, 0.19988867640495300293 ;  /* 0x3e4caf9e082d7423 */ /* 0x000fe20000010027 */
[----:B-1----:R-:W-:Y:S02]  /*2c20*/  @!P3 FMUL R10, R10, R10 ;  /* 0x0000000a0a0ab220 */ /* 0x002fe40000400000 */
[----:B------:R-:W-:Y:S01]  /*2c30*/  FMUL R39, R32, R43 ;  /* 0x0000002b20277220 */ /* 0x000fe20000400000 */
[----:B------:R-:W-:Y:S01]  /*2c40*/  FFMA.FTZ R45, R8, R45, -0.25000196695327758789 ;  /* 0xbe800042082d7423 */ /* 0x000fe2000001002d */
[C---:B------:R-:W-:Y:S01]  /*2c50*/  FADD.FTZ.RZ R9, R10.reuse, 1 ;  /* 0x3f8000000a097421 */ /* 0x040fe2000001c000 */
[----:B------:R-:W-:Y:S01]  /*2c60*/  ISETP.GE.U32.AND P3, PT, R10, 0x7f800000, PT ;  /* 0x7f8000000a00780c */ /* 0x000fe20003f66070 */
[----:B------:R-:W-:Y:S01]  /*2c70*/  FFMA.FTZ R39, R32, R39, R32 ;  /* 0x0000002720277223 */ /* 0x000fe20000010020 */
[----:B------:R-:W-:Y:S01]  /*2c80*/  SEL R32, R11, RZ, P1 ;  /* 0x000000ff0b207207 */ /* 0x000fe20000800000 */
[----:B------:R-:W-:Y:S01]  /*2c90*/  FFMA.FTZ R45, R8, R45, 0.33333510160446166992 ;  /* 0x3eaaaae6082d7423 */ /* 0x000fe2000001002d */
[----:B------:R-:W-:-:S03]  /*2ca0*/  IADD3 R9, R9, -0x3f400000, RZ ;  /* 0xc0c0000009097810 */ /* 0x000fc60007ffe0ff */
[----:B------:R-:W-:Y:S01]  /*2cb0*/  FFMA.FTZ R45, R8, R45, -0.5 ;  /* 0xbf000000082d7423 */ /* 0x000fe2000001002d */
[----:B------:R-:W-:-:S03]  /*2cc0*/  LOP3.LUT R9, R9, 0xff800000, RZ, 0xc0, !PT ;  /* 0xff80000009097812 */ /* 0x000fc600078ec0ff */
[C---:B------:R-:W-:Y:S01]  /*2cd0*/  FMUL R45, R8.reuse, R45 ;  /* 0x0000002d082d7220 */ /* 0x040fe20000400000 */
[----:B------:R-:W-:Y:S02]  /*2ce0*/  IADD3 R43, -R9, 0x40800000, RZ ;  /* 0x40800000092b7810 */ /* 0x000fe40007ffe1ff */
[----:B------:R-:W-:Y:S01]  /*2cf0*/  IADD3 R42, R10, -R9, RZ ;  /* 0x800000090a2a7210 */ /* 0x000fe20007ffe0ff */
[----:B------:R-:W-:Y:S01]  /*2d00*/  FFMA.FTZ R8, R8, R45, R8 ;  /* 0x0000002d08087223 */ /* 0x000fe20000010008 */
[----:B------:R-:W-:Y:S01]  /*2d10*/  I2FP.F32.S32 R9, R9 ;  /* 0x0000000900097245 */ /* 0x000fe20000201400 */
[----:B------:R-:W-:-:S04]  /*2d20*/  FFMA.FTZ R43, R43, 0.25, -R4 ;  /* 0x3e8000002b2b7823 */ /* 0x000fc80000010804 */
[----:B------:R-:W-:Y:S01]  /*2d30*/  FADD R42, R42, R43 ;  /* 0x0000002b2a2a7221 */ /* 0x000fe20000000000 */
[----:B------:R-:W-:-:S03]  /*2d40*/  FMUL R43, R32, 1.4426950216293334961 ;  /* 0x3fb8aa3b202b7820 */ /* 0x000fc60000400000 */
[C---:B------:R-:W-:Y:S02]  /*2d50*/  FFMA.FTZ R11, R42.reuse, -R33, 0.10546888411045074463 ;  /* 0x3dd800122a0b7423 */ /* 0x040fe40000010821 */
[----:B------:R-:W-:Y:S02]  /*2d60*/  FSETP.GEU.AND P1, PT, R43, -126, PT ;  /* 0xc2fc00002b00780b */ /* 0x000fe40003f2e000 */
[----:B------:R-:W-:-:S04]  /*2d70*/  FFMA.FTZ R11, R42, R11, -0.13229703903198242188 ;  /* 0xbe0778e02a0b7423 */ /* 0x000fc8000001000b */
[----:B------:R-:W-:-:S04]  /*2d80*/  FFMA.FTZ R11, R42, R11, 0.14491446316242218018 ;  /* 0x3e1464752a0b7423 */ /* 0x000fc8000001000b */
[----:B------:R-:W-:-:S03]  /*2d90*/  FFMA.FTZ R11, R42, R11, -0.16641564667224884033 ;  /* 0xbe2a68dd2a0b7423 */ /* 0x000fc6000001000b */
[----:B------:R-:W-:Y:S01]  /*2da0*/  @!P1 FMUL R43, R43, 0.5 ;  /* 0x3f0000002b2b9820 */ /* 0x000fe20000400000 */
[----:B------:R-:W-:-:S03]  /*2db0*/  FFMA.FTZ R45, R42, R11, 0.19988867640495300293 ;  /* 0x3e4caf9e2a2d7423 */ /* 0x000fc6000001000b */
[----:B------:R-:W1:Y:S01]  /*2dc0*/  MUFU.EX2 R11, R43 ;  /* 0x0000002b000b7308 */ /* 0x000e620000000800 */
[----:B------:R-:W-:-:S04]  /*2dd0*/  FFMA.FTZ R45, R42, R45, -0.25000196695327758789 ;  /* 0xbe8000422a2d7423 */ /* 0x000fc8000001002d */
[----:B------:R-:W-:-:S04]  /*2de0*/  FFMA.FTZ R45, R42, R45, 0.33333510160446166992 ;  /* 0x3eaaaae62a2d7423 */ /* 0x000fc8000001002d */
[----:B------:R-:W-:-:S04]  /*2df0*/  FFMA.FTZ R45, R42, R45, -0.5 ;  /* 0xbf0000002a2d7423 */ /* 0x000fc8000001002d */
[----:B------:R-:W-:Y:S01]  /*2e00*/  FMUL R45, R42, R45 ;  /* 0x0000002d2a2d7220 */ /* 0x000fe20000400000 */
[----:B-1----:R-:W-:Y:S01]  /*2e10*/  @!P1 FMUL R11, R11, R11 ;  /* 0x0000000b0b0b9220 */ /* 0x002fe20000400000 */
[----:B------:R-:W-:Y:S02]  /*2e20*/  FSETP.GT.AND P1, PT, R22, 20, PT ;  /* 0x41a000001600780b */ /* 0x000fe40003f24000 */
[----:B------:R-:W-:Y:S01]  /*2e30*/  FFMA.FTZ R42, R42, R45, R42 ;  /* 0x0000002d2a2a7223 */ /* 0x000fe2000001002a */
[C---:B------:R-:W-:Y:S01]  /*2e40*/  FADD.FTZ.RZ R40, R11.reuse, 1 ;  /* 0x3f8000000b287421 */ /* 0x040fe2000001c000 */
[----:B------:R-:W-:-:S04]  /*2e50*/  ISETP.GE.U32.AND P4, PT, R11, 0x7f800000, PT ;  /* 0x7f8000000b00780c */ /* 0x000fc80003f86070 */
[----:B------:R-:W-:-:S04]  /*2e60*/  IADD3 R40, R40, -0x3f400000, RZ ;  /* 0xc0c0000028287810 */ /* 0x000fc80007ffe0ff */
[----:B------:R-:W-:-:S04]  /*2e70*/  LOP3.LUT R40, R40, 0xff800000, RZ, 0xc0, !PT ;  /* 0xff80000028287812 */ /* 0x000fc800078ec0ff */
[----:B------:R-:W-:Y:S02]  /*2e80*/  IADD3 R45, -R40, 0x40800000, RZ ;  /* 0x40800000282d7810 */ /* 0x000fe40007ffe1ff */
[----:B------:R-:W-:Y:S02]  /*2e90*/  IADD3 R44, R11, -R40, RZ ;  /* 0x800000280b2c7210 */ /* 0x000fe40007ffe0ff */
[----:B------:R-:W-:Y:S01]  /*2ea0*/  I2FP.F32.S32 R40, R40 ;  /* 0x0000002800287245 */ /* 0x000fe20000201400 */
[----:B------:R-:W-:-:S04]  /*2eb0*/  FFMA.FTZ R45, R45, 0.25, -R4 ;  /* 0x3e8000002d2d7823 */ /* 0x000fc80000010804 */
[----:B------:R-:W-:-:S04]  /*2ec0*/  FADD R44, R44, R45 ;  /* 0x0000002d2c2c7221 */ /* 0x000fc80000000000 */
[----:B------:R-:W-:-:S04]  /*2ed0*/  FFMA.FTZ R33, R44, -R33, 0.10546888411045074463 ;  /* 0x3dd800122c217423 */ /* 0x000fc80000010821 */
[----:B------:R-:W-:-:S04]  /*2ee0*/  FFMA.FTZ R33, R44, R33, -0.13229703903198242188 ;  /* 0xbe0778e02c217423 */ /* 0x000fc80000010021 */
[----:B------:R-:W-:-:S04]  /*2ef0*/  FFMA.FTZ R33, R44, R33, 0.14491446316242218018 ;  /* 0x3e1464752c217423 */ /* 0x000fc80000010021 */
[----:B------:R-:W-:-:S04]  /*2f00*/  FFMA.FTZ R33, R44, R33, -0.16641564667224884033 ;  /* 0xbe2a68dd2c217423 */ /* 0x000fc80000010021 */
[----:B------:R-:W-:-:S04]  /*2f10*/  FFMA.FTZ R33, R44, R33, 0.19988867640495300293 ;  /* 0x3e4caf9e2c217423 */ /* 0x000fc80000010021 */
[----:B------:R-:W-:-:S04]  /*2f20*/  FFMA.FTZ R33, R44, R33, -0.25000196695327758789 ;  /* 0xbe8000422c217423 */ /* 0x000fc80000010021 */
[----:B------:R-:W-:-:S04]  /*2f30*/  FFMA.FTZ R33, R44, R33, 0.33333510160446166992 ;  /* 0x3eaaaae62c217423 */ /* 0x000fc80000010021 */
[----:B------:R-:W-:Y:S01]  /*2f40*/  FFMA.FTZ R43, R44, R33, -0.5 ;  /* 0xbf0000002c2b7423 */ /* 0x000fe20000010021 */
[----:B------:R-:W-:-:S03]  /*2f50*/  I2FP.F32.S32 R33, R5 ;  /* 0x0000000500217245 */ /* 0x000fc60000201400 */
[C---:B------:R-:W-:Y:S01]  /*2f60*/  FMUL R5, R44.reuse, R43 ;  /* 0x0000002b2c057220 */ /* 0x040fe20000400000 */
[----:B------:R-:W-:Y:S01]  /*2f70*/  FMUL R43, R9, 1.1920928955078125e-07 ;  /* 0x34000000092b7820 */ /* 0x000fe20000400000 */
[----:B------:R-:W-:Y:S02]  /*2f80*/  FMUL R33, R33, 1.1920928955078125e-07 ;  /* 0x3400000021217820 */ /* 0x000fe40000400000 */
[----:B------:R-:W-:Y:S02]  /*2f90*/  FFMA.FTZ R5, R44, R5, R44 ;  /* 0x000000052c057223 */ /* 0x000fe4000001002c */
[----:B------:R-:W-:Y:S01]  /*2fa0*/  FFMA.FTZ R9, R33, 0.69314718246459960938, R8 ;  /* 0x3f31721821097823 */ /* 0x000fe20000010008 */
[----:B------:R-:W-:Y:S01]  /*2fb0*/  FFMA.FTZ R8, R43, 0.69314718246459960938, R42 ;  /* 0x3f3172182b087823 */ /* 0x000fe2000001002a */
[----:B------:R-:W-:Y:S01]  /*2fc0*/  FMUL R42, R40, 1.1920928955078125e-07 ;  /* 0x34000000282a7820 */ /* 0x000fe20000400000 */
[----:B------:R-:W-:-:S03]  /*2fd0*/  FMUL R40, R41, 1.1920928955078125e-07 ;  /* 0x3400000029287820 */ /* 0x000fc60000400000 */
[----:B------:R-:W-:Y:S01]  /*2fe0*/  FFMA.FTZ R5, R42, 0.69314718246459960938, R5 ;  /* 0x3f3172182a057823 */ /* 0x000fe20000010005 */
[----:B------:R-:W-:Y:S01]  /*2ff0*/  FFMA.FTZ R40, R40, 0.69314718246459960938, R39 ;  /* 0x3f31721828287823 */ /* 0x000fe20000010027 */
[----:B------:R-:W-:Y:S06]  /*3000*/  @!P5 BRA `(.L_x_49) ;  /* 0x000000000014d947 */ /* 0x000fec0003800000 */
[C---:B------:R-:W-:Y:S02]  /*3010*/  ISETP.GE.AND P5, PT, R0.reuse, -0x407fffff, PT ;  /* 0xbf8000010000780c */ /* 0x040fe40003fa6270 */
[----:B------:R-:W-:-:S11]  /*3020*/  FSETP.NEU.AND P6, PT, R0, RZ, PT ;  /* 0x000000ff0000720b */ /* 0x000fd60003fcd000 */
[----:B------:R-:W-:-:S05]  /*3030*/  @P5 MOV R33, 0x7f800000 ;  /* 0x7f80000000215802 */ /* 0x000fca0000000f00 */
[----:B------:R-:W-:-:S05]  /*3040*/  @P5 FFMA.FTZ R40, R0, R33, +INF ;  /* 0x7f80000000285423 */ /* 0x000fca0000010021 */
[----:B------:R-:W-:-:S07]  /*3050*/  FSEL R40, R40, -RZ, P6 ;  /* 0x800000ff28287208 */ /* 0x000fce0003000000 */
.L_x_49:
[----:B------:R-:W-:Y:S05]  /*3060*/  BSYNC B0 ;  /* 0x0000000000007941 */ /* 0x000fea0003800000 */
.L_x_48:
[----:B------:R-:W-:Y:S04]  /*3070*/  BSSY B0, `(.L_x_50) ;  /* 0x0000007000007945 */ /* 0x000fe80003800000 */
[----:B------:R-:W-:Y:S05]  /*3080*/  @!P2 BRA `(.L_x_51) ;  /* 0x000000000014a947 */ /* 0x000fea0003800000 */
[C---:B------:R-:W-:Y:S02]  /*3090*/  ISETP.GE.AND P2, PT, R36.reuse, -0x407fffff, PT ;  /* 0xbf8000012400780c */ /* 0x040fe40003f46270 */
[----:B------:R-:W-:-:S11]  /*30a0*/  FSETP.NEU.AND P5, PT, R36, RZ, PT ;  /* 0x000000ff2400720b */ /* 0x000fd60003fad000 */
[----:B------:R-:W-:-:S05]  /*30b0*/  @P2 MOV R33, 0x7f800000 ;  /* 0x7f80000000212802 */ /* 0x000fca0000000f00 */
[----:B------:R-:W-:-:S05]  /*30c0*/  @P2 FFMA.FTZ R9, R36, R33, +INF ;  /* 0x7f80000024092423 */ /* 0x000fca0000010021 */
[----:B------:R-:W-:-:S07]  /*30d0*/  FSEL R9, R9, -RZ, P5 ;  /* 0x800000ff09097208 */ /* 0x000fce0002800000 */
.L_x_51:
[----:B------:R-:W-:Y:S05]  /*30e0*/  BSYNC B0 ;  /* 0x0000000000007941 */ /* 0x000fea0003800000 */
.L_x_50:
[----:B------:R-:W-:Y:S04]  /*30f0*/  BSSY B0, `(.L_x_52) ;  /* 0x0000007000007945 */ /* 0x000fe80003800000 */
[----:B------:R-:W-:Y:S05]  /*3100*/  @!P3 BRA `(.L_x_53) ;  /* 0x000000000014b947 */ /* 0x000fea0003800000 */
[C---:B------:R-:W-:Y:S02]  /*3110*/  ISETP.GE.AND P2, PT, R10.reuse, -0x407fffff, PT ;  /* 0xbf8000010a00780c */ /* 0x040fe40003f46270 */
[----:B------:R-:W-:-:S11]  /*3120*/  FSETP.NEU.AND P3, PT, R10, RZ, PT ;  /* 0x000000ff0a00720b */ /* 0x000fd60003f6d000 */
[----:B------:R-:W-:-:S05]  /*3130*/  @P2 MOV R33, 0x7f800000 ;  /* 0x7f80000000212802 */ /* 0x000fca0000000f00 */
[----:B------:R-:W-:-:S05]  /*3140*/  @P2 FFMA.FTZ R8, R10, R33, +INF ;  /* 0x7f8000000a082423 */ /* 0x000fca0000010021 */
[----:B------:R-:W-:-:S07]  /*3150*/  FSEL R8, R8, -RZ, P3 ;  /* 0x800000ff08087208 */ /* 0x000fce0001800000 */
.L_x_53:
[----:B------:R-:W-:Y:S05]  /*3160*/  BSYNC B0 ;  /* 0x0000000000007941 */ /* 0x000fea0003800000 */
.L_x_52:
[----:B------:R-:W-:Y:S04]  /*3170*/  BSSY B0, `(.L_x_54) ;  /* 0x0000007000007945 */ /* 0x000fe80003800000 */
[----:B------:R-:W-:Y:S05]  /*3180*/  @!P4 BRA `(.L_x_55) ;  /* 0x000000000014c947 */ /* 0x000fea0003800000 */
[C---:B------:R-:W-:Y:S02]  /*3190*/  ISETP.GE.AND P2, PT, R11.reuse, -0x407fffff, PT ;  /* 0xbf8000010b00780c */ /* 0x040fe40003f46270 */
[----:B------:R-:W-:-:S11]  /*31a0*/  FSETP.NEU.AND P3, PT, R11, RZ, PT ;  /* 0x000000ff0b00720b */ /* 0x000fd60003f6d000 */
[----:B------:R-:W-:-:S05]  /*31b0*/  @P2 MOV R0, 0x7f800000 ;  /* 0x7f80000000002802 */ /* 0x000fca0000000f00 */
[----:B------:R-:W-:-:S05]  /*31c0*/  @P2 FFMA.FTZ R5, R11, R0, +INF ;  /* 0x7f8000000b052423 */ /* 0x000fca0000010000 */
[----:B------:R-:W-:-:S07]  /*31d0*/  FSEL R5, R5, -RZ, P3 ;  /* 0x800000ff05057208 */ /* 0x000fce0001800000 */
.L_x_55:
[----:B------:R-:W-:Y:S05]  /*31e0*/  BSYNC B0 ;  /* 0x0000000000007941 */ /* 0x000fea0003800000 */
.L_x_54:
[----:B------:R-:W-:Y:S01]  /*31f0*/  FSEL R33, R22, R37, P1 ;  /* 0x0000002516217208 */ /* 0x000fe20000800000 */
[----:B------:R-:W-:Y:S01]  /*3200*/  BSSY B0, `(.L_x_56) ;  /* 0x0000017000007945 */ /* 0x000fe20003800000 */
[----:B------:R-:W-:Y:S02]  /*3210*/  FSETP.GT.AND P1, PT, R23, 20, PT ;  /* 0x41a000001700780b */ /* 0x000fe40003f24000 */
[----:B------:R-:W-:Y:S01]  /*3220*/  FSETP.GT.AND P3, PT, R26, 20, PT ;  /* 0x41a000001a00780b */ /* 0x000fe20003f64000 */
[----:B------:R-:W-:Y:S01]  /*3230*/  FADD.FTZ R37, |R33|, -RZ ;  /* 0x800000ff21257221 */ /* 0x000fe20000010200 */
[----:B------:R-:W-:-:S04]  /*3240*/  FSEL R36, R23, R38, P1 ;  /* 0x0000002617247208 */ /* 0x000fc80000800000 */
[----:B------:R-:W-:-:S13]  /*3250*/  FSETP.GE.AND P2, PT, R37, 0.60000002384185791016, PT ;  /* 0x3f19999a2500780b */ /* 0x000fda0003f46000 */
[----:B------:R-:W-:Y:S05]  /*3260*/  @!P2 BRA `(.L_x_57) ;  /* 0x000000000024a947 */ /* 0x000fea0003800000 */
[C---:B------:R-:W-:Y:S01]  /*3270*/  FMUL R0, R37.reuse, 2.8853900432586669922 ;  /* 0x4038aa3b25007820 */ /* 0x040fe20000400000 */
[----:B------:R-:W-:-:S05]  /*3280*/  FSETP.GE.AND P1, PT, R37, 9.010913848876953125, PT ;  /* 0x41102cb42500780b */ /* 0x000fca0003f26000 */
[----:B------:R-:W1:Y:S02]  /*3290*/  MUFU.EX2 R0, R0 ;  /* 0x0000000000007308 */ /* 0x000e640000000800 */
[----:B-1----:R-:W-:-:S06]  /*32a0*/  FADD R10, R0, 1 ;  /* 0x3f800000000a7421 */ /* 0x002fcc0000000000 */
[----:B------:R-:W1:Y:S02]  /*32b0*/  MUFU.RCP R11, R10 ;  /* 0x0000000a000b7308 */ /* 0x000e640000001000 */
[----:B-1----:R-:W-:-:S05]  /*32c0*/  FFMA.FTZ R11, R11, -2, R4 ;  /* 0xc00000000b0b7823 */ /* 0x002fca0000010004 */
[----:B------:R-:W-:-:S04]  /*32d0*/  FSEL R38, R11, 1, !P1 ;  /* 0x3f8000000b267808 */ /* 0x000fc80004800000 */
[----:B------:R-:W-:Y:S01]  /*32e0*/  LOP3.LUT R33, R38, 0x80000000, R33, 0xf8, !PT ;  /* 0x8000000026217812 */ /* 0x000fe200078ef821 */
[----:B------:R-:W-:Y:S06]  /*32f0*/  BRA `(.L_x_58) ;  /* 0x00000000001c7947 */ /* 0x000fec0003800000 */
.L_x_57:
[----:B------:R-:W-:Y:S01]  /*3300*/  HFMA2.MMA R0, -RZ, RZ, 1.125, -9232 ;  /* 0x3c80f082ff007435 */ /* 0x000fe200000001ff */
[----:B------:R-:W-:-:S09]  /*3310*/  FMUL R11, R33, R33 ;  /* 0x00000021210b7220 */ /* 0x000fd20000400000 */
[----:B------:R-:W-:-:S04]  /*3320*/  FFMA.FTZ R0, R11, R0, -0.052303962409496307373 ;  /* 0xbd563cae0b007423 */ /* 0x000fc80000010000 */
[----:B------:R-:W-:-:S04]  /*3330*/  FFMA.FTZ R0, R11, R0, 0.1331529766321182251 ;  /* 0x3e0859410b007423 */ /* 0x000fc80000010000 */
[----:B------:R-:W-:-:S04]  /*3340*/  FFMA.FTZ R0, R11, R0, -0.33332768082618713379 ;  /* 0xbeaaa9ed0b007423 */ /* 0x000fc80000010000 */
[----:B------:R-:W-:-:S04]  /*3350*/  FFMA.FTZ R0, R11, R0, RZ ;  /* 0x000000000b007223 */ /* 0x000fc800000100ff */
[----:B------:R-:W-:-:S07]  /*3360*/  FFMA.FTZ R33, R33, R0, R33 ;  /* 0x0000000021217223 */ /* 0x000fce0000010021 */
.L_x_58:
[----:B------:R-:W-:Y:S05]  /*3370*/  BSYNC B0 ;  /* 0x0000000000007941 */ /* 0x000fea0003800000 */
.L_x_56:
[----:B------:R-:W-:Y:S01]  /*3380*/  FADD.FTZ R11, |R36|, -RZ ;  /* 0x800000ff240b7221 */ /* 0x000fe20000010200 */
[----:B------:R-:W-:Y:S01]  /*3390*/  BSSY B0, `(.L_x_59) ;  /* 0x0000015000007945 */ /* 0x000fe20003800000 */
[----:B------:R-:W-:Y:S02]  /*33a0*/  FSETP.GT.AND P2, PT, R27, 20, PT ;  /* 0x41a000001b00780b */ /* 0x000fe40003f44000 */
[----:B------:R-:W-:Y:S02]  /*33b0*/  FSEL R37, R26, R7, P3 ;  /* 0x000000071a257208 */ /* 0x000fe40001800000 */
        /* <DEDUP_REMOVED lines=11> */
.L_x_60:
[----:B------:R-:W-:Y:S01]  /*3470*/  MOV R0, 0x3c80f082 ;  /* 0x3c80f08200007802 */ /* 0x000fe20000000f00 */
[----:B------:R-:W-:-:S04]  /*3480*/  FMUL R7, R36, R36 ;  /* 0x0000002424077220 */ /* 0x000fc80000400000 */
[----:B------:R-:W-:-:S04]  /*3490*/  FFMA.FTZ R0, R7, R0, -0.052303962409496307373 ;  /* 0xbd563cae07007423 */ /* 0x000fc80000010000 */
[----:B------:R-:W-:-:S04]  /*34a0*/  FFMA.FTZ R0, R7, R0, 0.1331529766321182251 ;  /* 0x3e08594107007423 */ /* 0x000fc80000010000 */
[----:B------:R-:W-:-:S04]  /*34b0*/  FFMA.FTZ R0, R7, R0, -0.33332768082618713379 ;  /* 0xbeaaa9ed07007423 */ /* 0x000fc80000010000 */
[----:B------:R-:W-:-:S04]  /*34c0*/  FFMA.FTZ R7, R7, R0, RZ ;  /* 0x0000000007077223 */ /* 0x000fc800000100ff */
[----:B------:R-:W-:-:S07]  /*34d0*/  FFMA.FTZ R36, R36, R7, R36 ;  /* 0x0000000724247223 */ /* 0x000fce0000010024 */
.L_x_61:
[----:B------:R-:W-:Y:S05]  /*34e0*/  BSYNC B0 ;  /* 0x0000000000007941 */ /* 0x000fea0003800000 */
.L_x_59:
        /* <DEDUP_REMOVED lines=15> */
.L_x_63:
[----:B------:R-:W-:Y:S01]  /*35e0*/  HFMA2.MMA R0, -RZ, RZ, 1.125, -9232 ;  /* 0x3c80f082ff007435 */ /* 0x000fe200000001ff */
[----:B------:R-:W-:-:S09]  /*35f0*/  FMUL R7, R37, R37 ;  /* 0x0000002525077220 */ /* 0x000fd20000400000 */
[----:B------:R-:W-:-:S04]  /*3600*/  FFMA.FTZ R0, R7, R0, -0.052303962409496307373 ;  /* 0xbd563cae07007423 */ /* 0x000fc80000010000 */
[----:B------:R-:W-:-:S04]  /*3610*/  FFMA.FTZ R0, R7, R0, 0.1331529766321182251 ;  /* 0x3e08594107007423 */ /* 0x000fc80000010000 */
[----:B------:R-:W-:-:S04]  /*3620*/  FFMA.FTZ R0, R7, R0, -0.33332768082618713379 ;  /* 0xbeaaa9ed07007423 */ /* 0x000fc80000010000 */
[----:B------:R-:W-:-:S04]  /*3630*/  FFMA.FTZ R0, R7, R0, RZ ;  /* 0x0000000007007223 */ /* 0x000fc800000100ff */
[----:B------:R-:W-:-:S07]  /*3640*/  FFMA.FTZ R37, R37, R0, R37 ;  /* 0x0000000025257223 */ /* 0x000fce0000010025 */
.L_x_64:
[----:B------:R-:W-:Y:S05]  /*3650*/  BSYNC B0 ;  /* 0x0000000000007941 */ /* 0x000fea0003800000 */
.L_x_62:
        /* <DEDUP_REMOVED lines=15> */
.L_x_66:
[----:B------:R-:W-:Y:S01]  /*3750*/  MOV R0, 0x3c80f082 ;  /* 0x3c80f08200007802 */ /* 0x000fe20000000f00 */
[----:B------:R-:W-:-:S04]  /*3760*/  FMUL R7, R38, R38 ;  /* 0x0000002626077220 */ /* 0x000fc80000400000 */
[----:B------:R-:W-:-:S04]  /*3770*/  FFMA.FTZ R0, R7, R0, -0.052303962409496307373 ;  /* 0xbd563cae07007423 */ /* 0x000fc80000010000 */
[----:B------:R-:W-:-:S04]  /*3780*/  FFMA.FTZ R0, R7, R0, 0.1331529766321182251 ;  /* 0x3e08594107007423 */ /* 0x000fc80000010000 */
[----:B------:R-:W-:-:S04]  /*3790*/  FFMA.FTZ R0, R7, R0, -0.33332768082618713379 ;  /* 0xbeaaa9ed07007423 */ /* 0x000fc80000010000 */
[----:B------:R-:W-:-:S04]  /*37a0*/  FFMA.FTZ R7, R7, R0, RZ ;  /* 0x0000000007077223 */ /* 0x000fc800000100ff */
[----:B------:R-:W-:-:S07]  /*37b0*/  FFMA.FTZ R38, R38, R7, R38 ;  /* 0x0000000726267223 */ /* 0x000fce0000010026 */
.L_x_67:
[----:B------:R-:W-:Y:S05]  /*37c0*/  BSYNC B0 ;  /* 0x0000000000007941 */ /* 0x000fea0003800000 */
.L_x_65:
        /* <DEDUP_REMOVED lines=15> */
.L_x_69:
[----:B------:R-:W-:Y:S01]  /*38c0*/  HFMA2.MMA R0, -RZ, RZ, 1.125, -9232 ;  /* 0x3c80f082ff007435 */ /* 0x000fe200000001ff */
[----:B------:R-:W-:-:S09]  /*38d0*/  FMUL R7, R40, R40 ;  /* 0x0000002828077220 */ /* 0x000fd20000400000 */
[----:B------:R-:W-:-:S04]  /*38e0*/  FFMA.FTZ R0, R7, R0, -0.052303962409496307373 ;  /* 0xbd563cae07007423 */ /* 0x000fc80000010000 */
[----:B------:R-:W-:-:S04]  /*38f0*/  FFMA.FTZ R0, R7, R0, 0.1331529766321182251 ;  /* 0x3e08594107007423 */ /* 0x000fc80000010000 */
[----:B------:R-:W-:-:S04]  /*3900*/  FFMA.FTZ R0, R7, R0, -0.33332768082618713379 ;  /* 0xbeaaa9ed07007423 */ /* 0x000fc80000010000 */
[----:B------:R-:W-:-:S04]  /*3910*/  FFMA.FTZ R7, R7, R0, RZ ;  /* 0x0000000007077223 */ /* 0x000fc800000100ff */
[----:B------:R-:W-:-:S07]  /*3920*/  FFMA.FTZ R40, R40, R7, R40 ;  /* 0x0000000728287223 */ /* 0x000fce0000010028 */
.L_x_70:
[----:B------:R-:W-:Y:S05]  /*3930*/  BSYNC B0 ;  /* 0x0000000000007941 */ /* 0x000fea0003800000 */
.L_x_68:
        /* <DEDUP_REMOVED lines=15> */
.L_x_72:
[----:B------:R-:W-:Y:S01]  /*3a30*/  MOV R0, 0x3c80f082 ;  /* 0x3c80f08200007802 */ /* 0x000fe20000000f00 */
[----:B------:R-:W-:-:S04]  /*3a40*/  FMUL R7, R39, R39 ;  /* 0x0000002727077220 */ /* 0x000fc80000400000 */
[----:B------:R-:W-:-:S04]  /*3a50*/  FFMA.FTZ R0, R7, R0, -0.052303962409496307373 ;  /* 0xbd563cae07007423 */ /* 0x000fc80000010000 */
[----:B------:R-:W-:-:S04]  /*3a60*/  FFMA.FTZ R0, R7, R0, 0.1331529766321182251 ;  /* 0x3e08594107007423 */ /* 0x000fc80000010000 */
[----:B------:R-:W-:-:S04]  /*3a70*/  FFMA.FTZ R0, R7, R0, -0.33332768082618713379 ;  /* 0xbeaaa9ed07007423 */ /* 0x000fc80000010000 */
[----:B------:R-:W-:-:S04]  /*3a80*/  FFMA.FTZ R0, R7, R0, RZ ;  /* 0x0000000007007223 */ /* 0x000fc800000100ff */
[----:B------:R-:W-:-:S07]  /*3a90*/  FFMA.FTZ R39, R39, R0, R39 ;  /* 0x0000000027277223 */ /* 0x000fce0000010027 */
.L_x_73:
[----:B------:R-:W-:Y:S05]  /*3aa0*/  BSYNC B0 ;  /* 0x0000000000007941 */ /* 0x000fea0003800000 */
.L_x_71:
[----:B------:R-:W-:Y:S01]  /*3ab0*/  FADD.FTZ R8, |R42|, -RZ ;  /* 0x800000ff2a087221 */ /* 0x000fe20000010200 */
[----:B------:R-:W-:Y:S01]  /*3ac0*/  BSSY B0, `(.L_x_74) ;  /* 0x0000014000007945 */ /* 0x000fe20003800000 */
[----:B------:R-:W-:-:S03]  /*3ad0*/  FSEL R5, R32, R5, P2 ;  /* 0x0000000520057208 */ /* 0x000fc60001000000 */
        /* <DEDUP_REMOVED lines=11> */
.L_x_75:
[----:B------:R-:W-:Y:S01]  /*3b90*/  HFMA2.MMA R0, -RZ, RZ, 1.125, -9232 ;  /* 0x3c80f082ff007435 */ /* 0x000fe200000001ff */
[----:B------:R-:W-:-:S09]  /*3ba0*/  FMUL R7, R42, R42 ;  /* 0x0000002a2a077220 */ /* 0x000fd20000400000 */
[----:B------:R-:W-:-:S04]  /*3bb0*/  FFMA.FTZ R0, R7, R0, -0.052303962409496307373 ;  /* 0xbd563cae07007423 */ /* 0x000fc80000010000 */
[----:B------:R-:W-:-:S04]  /*3bc0*/  FFMA.FTZ R0, R7, R0, 0.1331529766321182251 ;  /* 0x3e08594107007423 */ /* 0x000fc80000010000 */
[----:B------:R-:W-:-:S04]  /*3bd0*/  FFMA.FTZ R0, R7, R0, -0.33332768082618713379 ;  /* 0xbeaaa9ed07007423 */ /* 0x000fc80000010000 */
[----:B------:R-:W-:-:S04]  /*3be0*/  FFMA.FTZ R7, R7, R0, RZ ;  /* 0x0000000007077223 */ /* 0x000fc800000100ff */
[----:B------:R-:W-:-:S07]  /*3bf0*/  FFMA.FTZ R42, R42, R7, R42 ;  /* 0x000000072a2a7223 */ /* 0x000fce000001002a */
.L_x_76:
[----:B------:R-:W-:Y:S05]  /*3c00*/  BSYNC B0 ;  /* 0x0000000000007941 */ /* 0x000fea0003800000 */
.L_x_74:
[----:B------:R-:W-:Y:S01]  /*3c10*/  FADD.FTZ R8, |R5|, -RZ ;  /* 0x800000ff05087221 */ /* 0x000fe20000010200 */
[----:B------:R-:W-:Y:S04]  /*3c20*/  BSSY B0, `(.L_x_77) ;  /* 0x0000013000007945 */ /* 0x000fe80003800000 */
        /* <DEDUP_REMOVED lines=11> */
.L_x_78:
[----:B------:R-:W-:Y:S01]  /*3ce0*/  MOV R0, 0x3c80f082 ;  /* 0x3c80f08200007802 */ /* 0x000fe20000000f00 */
[----:B------:R-:W-:-:S04]  /*3cf0*/  FMUL R7, R5, R5 ;  /* 0x0000000505077220 */ /* 0x000fc80000400000 */
[----:B------:R-:W-:-:S04]  /*3d00*/  FFMA.FTZ R0, R7, R0, -0.052303962409496307373 ;  /* 0xbd563cae07007423 */ /* 0x000fc80000010000 */
[----:B------:R-:W-:-:S04]  /*3d10*/  FFMA.FTZ R0, R7, R0, 0.1331529766321182251 ;  /* 0x3e08594107007423 */ /* 0x000fc80000010000 */
[----:B------:R-:W-:-:S04]  /*3d20*/  FFMA.FTZ R0, R7, R0, -0.33332768082618713379 ;  /* 0xbeaaa9ed07007423 */ /* 0x000fc80000010000 */
[----:B------:R-:W-:-:S04]  /*3d30*/  FFMA.FTZ R0, R7, R0, RZ ;  /* 0x0000000007007223 */ /* 0x000fc800000100ff */
[----:B------:R-:W-:-:S07]  /*3d40*/  FFMA.FTZ R41, R5, R0, R5 ;  /* 0x0000000005297223 */ /* 0x000fce0000010005 */
.L_x_79:
[----:B------:R-:W-:Y:S05]  /*3d50*/  BSYNC B0 ;  /* 0x0000000000007941 */ /* 0x000fea0003800000 */
.L_x_77:
[----:B------:R-:W0:Y:S01]  /*3d60*/  LDC.64 R4, c[0x0][0x220] ;  /* 0x00008800ff047b82 */ /* 0x000e220000000a00 */
[----:B------:R-:W-:Y:S01]  /*3d70*/  FMUL R6, R21, R34 ;  /* 0x0000002215067220 */ /* 0x000fe20000400000 */
[----:B------:R-:W-:Y:S01]  /*3d80*/  FMUL R7, R24, R35 ;  /* 0x0000002318077220 */ /* 0x000fe20000400000 */
[----:B------:R-:W-:Y:S01]  /*3d90*/  FMUL R8, R16, R13 ;  /* 0x0000000d10087220 */ /* 0x000fe20000400000 */
[----:B------:R-:W-:Y:S01]  /*3da0*/  FMUL R9, R12, R15 ;  /* 0x0000000f0c097220 */ /* 0x000fe20000400000 */
[----:B------:R-:W-:Y:S01]  /*3db0*/  FMUL R10, R3, R14 ;  /* 0x0000000e030a7220 */ /* 0x000fe20000400000 */
[----:B------:R-:W-:Y:S01]  /*3dc0*/  FMUL R11, R2, R17 ;  /* 0x00000011020b7220 */ /* 0x000fe20000400000 */
[----:B------:R-:W-:Y:S01]  /*3dd0*/  @P0 FMUL R8, R22, R33 ;  /* 0x0000002116080220 */ /* 0x000fe20000400000 */
[----:B------:R-:W-:Y:S01]  /*3de0*/  @P0 FMUL R9, R23, R36 ;  /* 0x0000002417090220 */ /* 0x000fe20000400000 */
[----:B------:R-:W-:Y:S01]  /*3df0*/  @P0 FMUL R10, R26, R37 ;  /* 0x000000251a0a0220 */ /* 0x000fe20000400000 */
[----:B------:R-:W-:Y:S01]  /*3e00*/  @P0 FMUL R11, R27, R38 ;  /* 0x000000261b0b0220 */ /* 0x000fe20000400000 */
[----:B------:R-:W-:Y:S01]  /*3e10*/  @P0 FMUL R6, R31, R42 ;  /* 0x0000002a1f060220 */ /* 0x000fe20000400000 */
[----:B------:R-:W-:Y:S01]  /*3e20*/  @P0 FMUL R7, R32, R41 ;  /* 0x0000002920070220 */ /* 0x000fe20000400000 */
[----:B0-----:R-:W-:-:S04]  /*3e30*/  IMAD.WIDE R20, R20, 0x4, R4 ;  /* 0x0000000414147825 */ /* 0x001fc800078e0204 */
[----:B------:R-:W-:Y:S01]  /*3e40*/  FMUL R5, R19, R28 ;  /* 0x0000001c13057220 */ /* 0x000fe20000400000 */
[----:B------:R-:W-:Y:S01]  /*3e50*/  FMUL R4, R18, R25 ;  /* 0x0000001912047220 */ /* 0x000fe20000400000 */
[----:B------:R-:W-:Y:S01]  /*3e60*/  @P0 FMUL R4, R29, R40 ;  /* 0x000000281d040220 */ /* 0x000fe20000400000 */
[----:B------:R-:W-:Y:S01]  /*3e70*/  @P0 FMUL R5, R30, R39 ;  /* 0x000000271e050220 */ /* 0x000fe20000400000 */
[----:B------:R-:W-:Y:S04]  /*3e80*/  STG.E.128 desc[UR4][R20.64], R8 ;  /* 0x0000000814007986 */ /* 0x000fe8000c101d04 */
[----:B------:R-:W-:Y:S01]  /*3e90*/  STG.E.128 desc[UR4][R20.64+0x800], R4 ;  /* 0x0008000414007986 */ /* 0x000fe2000c101d04 */
[----:B------:R-:W-:Y:S05]  /*3ea0*/  EXIT ;  /* 0x000000000000794d */ /* 0x000fea0003800000 */
.L_x_80:
[----:B------:R-:W-:-:S00]  /*3eb0*/  BRA `(.L_x_80) ;  /* 0xfffffffc00fc7947 */ /* 0x000fc0000383ffff */
[----:B------:R-:W-:-:S00]  /*3ec0*/  NOP ;  /* 0x0000000000007918 */ /* 0x000fc00000000000 */
        /* <DEDUP_REMOVED lines=11> */
.L_x_81:


//--------------------- .nv.global.init           --------------------------
	.section	.nv.global.init,"aw",@progbits
.nv.global.init:
	.type		_$_str,@object
	.size		_$_str,(.L_0 - _$_str)
_$_str:
        /*0000*/ 	.byte	0x5f, 0x5f, 0x43, 0x55, 0x44, 0x41, 0x5f, 0x46, 0x54, 0x5a, 0x00
.L_0:


//--------------------- .nv.constant0.triton_poi_fused_cat_16 --------------------------
	.section	.nv.constant0.triton_poi_fused_cat_16,"a",@progbits
	.sectionflags	@""
	.align	4
.nv.constant0.triton_poi_fused_cat_16:
	.zero		556
